//
// Generated by NVIDIA NVVM Compiler
//
// Compiler Build ID: CL-36424714
// Cuda compilation tools, release 13.0, V13.0.88
// Based on NVVM 20.0.0
//

.version 9.0
.target sm_100
.address_size 64

	// .globl	_Z17convolution3D_RGBPhS_iiiii
.const .align 4 .b8 c_mask[4096];

.visible .entry _Z17convolution3D_RGBPhS_iiiii(
	.param .u64 .ptr .align 1 _Z17convolution3D_RGBPhS_iiiii_param_0,
	.param .u64 .ptr .align 1 _Z17convolution3D_RGBPhS_iiiii_param_1,
	.param .u32 _Z17convolution3D_RGBPhS_iiiii_param_2,
	.param .u32 _Z17convolution3D_RGBPhS_iiiii_param_3,
	.param .u32 _Z17convolution3D_RGBPhS_iiiii_param_4,
	.param .u32 _Z17convolution3D_RGBPhS_iiiii_param_5,
	.param .u32 _Z17convolution3D_RGBPhS_iiiii_param_6
)
{
	.reg .pred 	%p<102>;
	.reg .b16 	%rs<20>;
	.reg .b32 	%r<123>;
	.reg .b32 	%f<98>;
	.reg .b64 	%rd<75>;

	ld.param.u64 	%rd5, [_Z17convolution3D_RGBPhS_iiiii_param_0];
	ld.param.u64 	%rd6, [_Z17convolution3D_RGBPhS_iiiii_param_1];
	ld.param.u32 	%r49, [_Z17convolution3D_RGBPhS_iiiii_param_2];
	ld.param.u32 	%r53, [_Z17convolution3D_RGBPhS_iiiii_param_3];
	ld.param.u32 	%r51, [_Z17convolution3D_RGBPhS_iiiii_param_4];
	ld.param.u32 	%r52, [_Z17convolution3D_RGBPhS_iiiii_param_5];
	cvta.to.global.u64 	%rd1, %rd5;
	cvta.to.global.u64 	%rd2, %rd6;
	mov.u32 	%r54, %ctaid.x;
	mov.u32 	%r55, %ntid.x;
	mov.u32 	%r56, %tid.x;
	mad.lo.s32 	%r1, %r54, %r55, %r56;
	mov.u32 	%r57, %ctaid.y;
	mov.u32 	%r58, %ntid.y;
	mov.u32 	%r59, %tid.y;
	mad.lo.s32 	%r60, %r57, %r58, %r59;
	setp.ge.s32 	%p2, %r1, %r49;
	setp.ge.s32 	%p3, %r60, %r53;
	or.pred  	%p4, %p2, %p3;
	setp.lt.s32 	%p5, %r51, 1;
	or.pred  	%p6, %p4, %p5;
	@%p6 bra 	$L__BB0_57;
	shr.u32 	%r61, %r52, 31;
	add.s32 	%r62, %r52, %r61;
	shr.s32 	%r63, %r62, 1;
	setp.lt.s32 	%p7, %r52, 1;
	sub.s32 	%r3, %r1, %r63;
	sub.s32 	%r4, %r60, %r63;
	mad.lo.s32 	%r64, %r49, %r60, %r1;
	mul.lo.s32 	%r5, %r64, %r51;
	@%p7 bra 	$L__BB0_46;
	and.b32  	%r6, %r52, 7;
	add.s32 	%r7, %r6, -1;
	and.b32  	%r8, %r52, 3;
	and.b32  	%r9, %r52, 2147483640;
	and.b32  	%r10, %r52, 1;
	mov.b32 	%r113, 0;
	mov.u64 	%rd71, c_mask;
$L__BB0_3:
	mov.f32 	%f77, 0f00000000;
	mov.b32 	%r114, 0;
$L__BB0_4:
	setp.lt.u32 	%p16, %r52, 8;
	add.s32 	%r75, %r4, %r114;
	setp.gt.s32 	%p17, %r75, -1;
	setp.lt.s32 	%p18, %r75, %r53;
	and.pred  	%p1, %p17, %p18;
	mul.lo.s32 	%r13, %r75, %r49;
	mul.lo.s32 	%r14, %r114, %r52;
	mov.b32 	%r117, 0;
	@%p16 bra 	$L__BB0_23;
	mov.b32 	%r115, 0;
	cvt.u64.u32 	%rd20, %r14;
$L__BB0_6:
	.pragma "nounroll";
	add.s32 	%r16, %r3, %r115;
	setp.gt.s32 	%p19, %r16, -1;
	setp.lt.s32 	%p20, %r16, %r49;
	and.pred  	%p21, %p19, %p20;
	and.pred  	%p22, %p21, %p1;
	not.pred 	%p23, %p22;
	@%p23 bra 	$L__BB0_8;
	add.s32 	%r77, %r16, %r13;
	mad.lo.s32 	%r78, %r77, %r51, %r113;
	cvt.s64.s32 	%rd15, %r78;
	add.s64 	%rd16, %rd1, %rd15;
	ld.global.u8 	%rs5, [%rd16];
	add.s32 	%r79, %r115, %r14;
	mul.wide.u32 	%rd17, %r79, 4;
	add.s64 	%rd19, %rd71, %rd17;
	ld.const.f32 	%f41, [%rd19];
	cvt.rn.f32.u16 	%f42, %rs5;
	fma.rn.f32 	%f77, %f41, %f42, %f77;
$L__BB0_8:
	add.s32 	%r17, %r16, 1;
	setp.gt.s32 	%p24, %r17, -1;
	setp.lt.s32 	%p25, %r17, %r49;
	and.pred  	%p26, %p24, %p25;
	and.pred  	%p27, %p26, %p1;
	cvt.u64.u32 	%rd21, %r115;
	add.s64 	%rd22, %rd21, %rd20;
	shl.b64 	%rd23, %rd22, 2;
	add.s64 	%rd3, %rd71, %rd23;
	not.pred 	%p28, %p27;
	@%p28 bra 	$L__BB0_10;
	add.s32 	%r80, %r17, %r13;
	mad.lo.s32 	%r81, %r80, %r51, %r113;
	cvt.s64.s32 	%rd25, %r81;
	add.s64 	%rd26, %rd1, %rd25;
	ld.global.u8 	%rs6, [%rd26];
	ld.const.f32 	%f43, [%rd3+4];
	cvt.rn.f32.u16 	%f44, %rs6;
	fma.rn.f32 	%f77, %f43, %f44, %f77;
$L__BB0_10:
	add.s32 	%r18, %r16, 2;
	setp.gt.s32 	%p29, %r18, -1;
	setp.lt.s32 	%p30, %r18, %r49;
	and.pred  	%p31, %p29, %p30;
	and.pred  	%p32, %p31, %p1;
	not.pred 	%p33, %p32;
	@%p33 bra 	$L__BB0_12;
	add.s32 	%r82, %r18, %r13;
	mad.lo.s32 	%r83, %r82, %r51, %r113;
	cvt.s64.s32 	%rd27, %r83;
	add.s64 	%rd28, %rd1, %rd27;
	ld.global.u8 	%rs7, [%rd28];
	ld.const.f32 	%f45, [%rd3+8];
	cvt.rn.f32.u16 	%f46, %rs7;
	fma.rn.f32 	%f77, %f45, %f46, %f77;
$L__BB0_12:
	add.s32 	%r19, %r16, 3;
	setp.gt.s32 	%p34, %r19, -1;
	setp.lt.s32 	%p35, %r19, %r49;
	and.pred  	%p36, %p34, %p35;
	and.pred  	%p37, %p36, %p1;
	not.pred 	%p38, %p37;
	@%p38 bra 	$L__BB0_14;
	add.s32 	%r84, %r19, %r13;
	mad.lo.s32 	%r85, %r84, %r51, %r113;
	cvt.s64.s32 	%rd29, %r85;
	add.s64 	%rd30, %rd1, %rd29;
	ld.global.u8 	%rs8, [%rd30];
	ld.const.f32 	%f47, [%rd3+12];
	cvt.rn.f32.u16 	%f48, %rs8;
	fma.rn.f32 	%f77, %f47, %f48, %f77;
$L__BB0_14:
	add.s32 	%r20, %r16, 4;
	setp.gt.s32 	%p39, %r20, -1;
	setp.lt.s32 	%p40, %r20, %r49;
	and.pred  	%p41, %p39, %p40;
	and.pred  	%p42, %p41, %p1;
	not.pred 	%p43, %p42;
	@%p43 bra 	$L__BB0_16;
	add.s32 	%r86, %r20, %r13;
	mad.lo.s32 	%r87, %r86, %r51, %r113;
	cvt.s64.s32 	%rd31, %r87;
	add.s64 	%rd32, %rd1, %rd31;
	ld.global.u8 	%rs9, [%rd32];
	ld.const.f32 	%f49, [%rd3+16];
	cvt.rn.f32.u16 	%f50, %rs9;
	fma.rn.f32 	%f77, %f49, %f50, %f77;
$L__BB0_16:
	add.s32 	%r21, %r16, 5;
	setp.gt.s32 	%p44, %r21, -1;
	setp.lt.s32 	%p45, %r21, %r49;
	and.pred  	%p46, %p44, %p45;
	and.pred  	%p47, %p46, %p1;
	not.pred 	%p48, %p47;
	@%p48 bra 	$L__BB0_18;
	add.s32 	%r88, %r21, %r13;
	mad.lo.s32 	%r89, %r88, %r51, %r113;
	cvt.s64.s32 	%rd33, %r89;
	add.s64 	%rd34, %rd1, %rd33;
	ld.global.u8 	%rs10, [%rd34];
	ld.const.f32 	%f51, [%rd3+20];
	cvt.rn.f32.u16 	%f52, %rs10;
	fma.rn.f32 	%f77, %f51, %f52, %f77;
$L__BB0_18:
	add.s32 	%r22, %r16, 6;
	setp.gt.s32 	%p49, %r22, -1;
	setp.lt.s32 	%p50, %r22, %r49;
	and.pred  	%p51, %p49, %p50;
	and.pred  	%p52, %p51, %p1;
	not.pred 	%p53, %p52;
	@%p53 bra 	$L__BB0_20;
	add.s32 	%r90, %r22, %r13;
	mad.lo.s32 	%r91, %r90, %r51, %r113;
	cvt.s64.s32 	%rd35, %r91;
	add.s64 	%rd36, %rd1, %rd35;
	ld.global.u8 	%rs11, [%rd36];
	ld.const.f32 	%f53, [%rd3+24];
	cvt.rn.f32.u16 	%f54, %rs11;
	fma.rn.f32 	%f77, %f53, %f54, %f77;
$L__BB0_20:
	add.s32 	%r23, %r16, 7;
	setp.gt.s32 	%p54, %r23, -1;
	setp.lt.s32 	%p55, %r23, %r49;
	and.pred  	%p56, %p54, %p55;
	and.pred  	%p57, %p56, %p1;
	not.pred 	%p58, %p57;
	@%p58 bra 	$L__BB0_22;
	add.s32 	%r92, %r23, %r13;
	mad.lo.s32 	%r93, %r92, %r51, %r113;
	cvt.s64.s32 	%rd37, %r93;
	add.s64 	%rd38, %rd1, %rd37;
	ld.global.u8 	%rs12, [%rd38];
	ld.const.f32 	%f55, [%rd3+28];
	cvt.rn.f32.u16 	%f56, %rs12;
	fma.rn.f32 	%f77, %f55, %f56, %f77;
$L__BB0_22:
	add.s32 	%r115, %r115, 8;
	setp.ne.s32 	%p59, %r115, %r9;
	mov.u32 	%r117, %r9;
	@%p59 bra 	$L__BB0_6;
$L__BB0_23:
	setp.eq.s32 	%p60, %r6, 0;
	@%p60 bra 	$L__BB0_44;
	setp.lt.u32 	%p61, %r7, 3;
	@%p61 bra 	$L__BB0_34;
	add.s32 	%r26, %r3, %r117;
	setp.gt.s32 	%p62, %r26, -1;
	setp.lt.s32 	%p63, %r26, %r49;
	and.pred  	%p64, %p62, %p63;
	and.pred  	%p65, %p64, %p1;
	not.pred 	%p66, %p65;
	@%p66 bra 	$L__BB0_27;
	add.s32 	%r94, %r26, %r13;
	mad.lo.s32 	%r95, %r94, %r51, %r113;
	cvt.s64.s32 	%rd39, %r95;
	add.s64 	%rd40, %rd1, %rd39;
	ld.global.u8 	%rs13, [%rd40];
	add.s32 	%r96, %r117, %r14;
	mul.wide.u32 	%rd41, %r96, 4;
	add.s64 	%rd43, %rd71, %rd41;
	ld.const.f32 	%f58, [%rd43];
	cvt.rn.f32.u16 	%f59, %rs13;
	fma.rn.f32 	%f77, %f58, %f59, %f77;
$L__BB0_27:
	add.s32 	%r27, %r26, 1;
	setp.gt.s32 	%p67, %r27, -1;
	setp.lt.s32 	%p68, %r27, %r49;
	and.pred  	%p69, %p67, %p68;
	and.pred  	%p70, %p69, %p1;
	cvt.u64.u32 	%rd44, %r14;
	cvt.u64.u32 	%rd45, %r117;
	add.s64 	%rd46, %rd45, %rd44;
	shl.b64 	%rd47, %rd46, 2;
	add.s64 	%rd4, %rd71, %rd47;
	not.pred 	%p71, %p70;
	@%p71 bra 	$L__BB0_29;
	add.s32 	%r97, %r27, %r13;
	mad.lo.s32 	%r98, %r97, %r51, %r113;
	cvt.s64.s32 	%rd49, %r98;
	add.s64 	%rd50, %rd1, %rd49;
	ld.global.u8 	%rs14, [%rd50];
	ld.const.f32 	%f60, [%rd4+4];
	cvt.rn.f32.u16 	%f61, %rs14;
	fma.rn.f32 	%f77, %f60, %f61, %f77;
$L__BB0_29:
	add.s32 	%r28, %r26, 2;
	setp.gt.s32 	%p72, %r28, -1;
	setp.lt.s32 	%p73, %r28, %r49;
	and.pred  	%p74, %p72, %p73;
	and.pred  	%p75, %p74, %p1;
	not.pred 	%p76, %p75;
	@%p76 bra 	$L__BB0_31;
	add.s32 	%r99, %r28, %r13;
	mad.lo.s32 	%r100, %r99, %r51, %r113;
	cvt.s64.s32 	%rd51, %r100;
	add.s64 	%rd52, %rd1, %rd51;
	ld.global.u8 	%rs15, [%rd52];
	ld.const.f32 	%f62, [%rd4+8];
	cvt.rn.f32.u16 	%f63, %rs15;
	fma.rn.f32 	%f77, %f62, %f63, %f77;
$L__BB0_31:
	add.s32 	%r29, %r26, 3;
	setp.gt.s32 	%p77, %r29, -1;
	setp.lt.s32 	%p78, %r29, %r49;
	and.pred  	%p79, %p77, %p78;
	and.pred  	%p80, %p79, %p1;
	not.pred 	%p81, %p80;
	@%p81 bra 	$L__BB0_33;
	add.s32 	%r101, %r29, %r13;
	mad.lo.s32 	%r102, %r101, %r51, %r113;
	cvt.s64.s32 	%rd53, %r102;
	add.s64 	%rd54, %rd1, %rd53;
	ld.global.u8 	%rs16, [%rd54];
	ld.const.f32 	%f64, [%rd4+12];
	cvt.rn.f32.u16 	%f65, %rs16;
	fma.rn.f32 	%f77, %f64, %f65, %f77;
$L__BB0_33:
	add.s32 	%r117, %r117, 4;
$L__BB0_34:
	setp.eq.s32 	%p82, %r8, 0;
	@%p82 bra 	$L__BB0_44;
	setp.eq.s32 	%p83, %r8, 1;
	@%p83 bra 	$L__BB0_41;
	add.s32 	%r32, %r3, %r117;
	setp.gt.s32 	%p84, %r32, -1;
	setp.lt.s32 	%p85, %r32, %r49;
	and.pred  	%p86, %p84, %p85;
	and.pred  	%p87, %p86, %p1;
	not.pred 	%p88, %p87;
	@%p88 bra 	$L__BB0_38;
	add.s32 	%r103, %r32, %r13;
	mad.lo.s32 	%r104, %r103, %r51, %r113;
	cvt.s64.s32 	%rd55, %r104;
	add.s64 	%rd56, %rd1, %rd55;
	ld.global.u8 	%rs17, [%rd56];
	add.s32 	%r105, %r117, %r14;
	mul.wide.u32 	%rd57, %r105, 4;
	add.s64 	%rd59, %rd71, %rd57;
	ld.const.f32 	%f67, [%rd59];
	cvt.rn.f32.u16 	%f68, %rs17;
	fma.rn.f32 	%f77, %f67, %f68, %f77;
$L__BB0_38:
	add.s32 	%r33, %r32, 1;
	setp.gt.s32 	%p89, %r33, -1;
	setp.lt.s32 	%p90, %r33, %r49;
	and.pred  	%p91, %p89, %p90;
	and.pred  	%p92, %p91, %p1;
	not.pred 	%p93, %p92;
	@%p93 bra 	$L__BB0_40;
	add.s32 	%r106, %r33, %r13;
	mad.lo.s32 	%r107, %r106, %r51, %r113;
	cvt.s64.s32 	%rd60, %r107;
	add.s64 	%rd61, %rd1, %rd60;
	ld.global.u8 	%rs18, [%rd61];
	cvt.u64.u32 	%rd62, %r14;
	cvt.u64.u32 	%rd63, %r117;
	add.s64 	%rd64, %rd63, %rd62;
	shl.b64 	%rd65, %rd64, 2;
	add.s64 	%rd67, %rd71, %rd65;
	ld.const.f32 	%f69, [%rd67+4];
	cvt.rn.f32.u16 	%f70, %rs18;
	fma.rn.f32 	%f77, %f69, %f70, %f77;
$L__BB0_40:
	add.s32 	%r117, %r117, 2;
$L__BB0_41:
	setp.eq.s32 	%p94, %r10, 0;
	@%p94 bra 	$L__BB0_44;
	add.s32 	%r36, %r3, %r117;
	setp.gt.s32 	%p95, %r36, -1;
	setp.lt.s32 	%p96, %r36, %r49;
	and.pred  	%p97, %p95, %p96;
	and.pred  	%p98, %p97, %p1;
	not.pred 	%p99, %p98;
	@%p99 bra 	$L__BB0_44;
	add.s32 	%r108, %r36, %r13;
	mad.lo.s32 	%r109, %r108, %r51, %r113;
	cvt.s64.s32 	%rd68, %r109;
	add.s64 	%rd69, %rd1, %rd68;
	ld.global.u8 	%rs19, [%rd69];
	add.s32 	%r110, %r117, %r14;
	mul.wide.u32 	%rd70, %r110, 4;
	add.s64 	%rd72, %rd71, %rd70;
	ld.const.f32 	%f71, [%rd72];
	cvt.rn.f32.u16 	%f72, %rs19;
	fma.rn.f32 	%f77, %f71, %f72, %f77;
$L__BB0_44:
	add.s32 	%r114, %r114, 1;
	setp.ne.s32 	%p100, %r114, %r52;
	@%p100 bra 	$L__BB0_4;
	max.f32 	%f73, %f77, 0f00000000;
	min.f32 	%f74, %f73, 0f437F0000;
	cvt.rzi.u32.f32 	%r111, %f74;
	add.s32 	%r112, %r113, %r5;
	cvt.s64.s32 	%rd73, %r112;
	add.s64 	%rd74, %rd2, %rd73;
	st.global.u8 	[%rd74], %r111;
	add.s32 	%r113, %r113, 1;
	setp.eq.s32 	%p101, %r113, %r51;
	@%p101 bra 	$L__BB0_57;
	bra.uni 	$L__BB0_3;
$L__BB0_46:
	and.b32  	%r39, %r51, 7;
	setp.lt.u32 	%p8, %r51, 8;
	mov.b32 	%r121, 0;
	@%p8 bra 	$L__BB0_49;
	and.b32  	%r121, %r51, 2147483640;
	mov.b32 	%r119, 0;
$L__BB0_48:
	.pragma "nounroll";
	add.s32 	%r67, %r119, %r5;
	cvt.s64.s32 	%rd7, %r67;
	add.s64 	%rd8, %rd2, %rd7;
	mov.b16 	%rs1, 0;
	st.global.u8 	[%rd8], %rs1;
	st.global.u8 	[%rd8+1], %rs1;
	st.global.u8 	[%rd8+2], %rs1;
	st.global.u8 	[%rd8+3], %rs1;
	st.global.u8 	[%rd8+4], %rs1;
	st.global.u8 	[%rd8+5], %rs1;
	st.global.u8 	[%rd8+6], %rs1;
	st.global.u8 	[%rd8+7], %rs1;
	add.s32 	%r119, %r119, 8;
	setp.ne.s32 	%p9, %r119, %r121;
	@%p9 bra 	$L__BB0_48;
$L__BB0_49:
	setp.eq.s32 	%p10, %r39, 0;
	@%p10 bra 	$L__BB0_57;
	and.b32  	%r44, %r51, 3;
	setp.lt.u32 	%p11, %r39, 4;
	@%p11 bra 	$L__BB0_52;
	add.s32 	%r68, %r121, %r5;
	cvt.s64.s32 	%rd9, %r68;
	add.s64 	%rd10, %rd2, %rd9;
	mov.b16 	%rs2, 0;
	st.global.u8 	[%rd10], %rs2;
	st.global.u8 	[%rd10+1], %rs2;
	st.global.u8 	[%rd10+2], %rs2;
	st.global.u8 	[%rd10+3], %rs2;
	add.s32 	%r121, %r121, 4;
$L__BB0_52:
	setp.eq.s32 	%p12, %r44, 0;
	@%p12 bra 	$L__BB0_57;
	setp.eq.s32 	%p13, %r44, 1;
	@%p13 bra 	$L__BB0_55;
	add.s32 	%r69, %r121, %r5;
	cvt.s64.s32 	%rd11, %r69;
	add.s64 	%rd12, %rd2, %rd11;
	mov.b16 	%rs3, 0;
	st.global.u8 	[%rd12], %rs3;
	st.global.u8 	[%rd12+1], %rs3;
	add.s32 	%r121, %r121, 2;
$L__BB0_55:
	and.b32  	%r70, %r51, 1;
	setp.eq.b32 	%p14, %r70, 1;
	not.pred 	%p15, %p14;
	@%p15 bra 	$L__BB0_57;
	add.s32 	%r71, %r121, %r5;
	cvt.s64.s32 	%rd13, %r71;
	add.s64 	%rd14, %rd2, %rd13;
	mov.b16 	%rs4, 0;
	st.global.u8 	[%rd14], %rs4;
$L__BB0_57:
	ret;

}


// ===== COMPILED SASS (sm_100) =====

	.target	sm_100

	.elftype	@"ET_EXEC"


//--------------------- .note.nv.tkinfo           --------------------------
	.section	.note.nv.tkinfo,"",@"SHT_NOTE"
	.sectionflags	@"SHF_NOTE_NV_TKINFO"
	.tkinfo
        /*0018*/ 	.word	0x00000002
        /*0030*/ 	.string	""
        /*0030*/ 	.string	"ptxas"
        /*0030*/ 	.string	"Cuda compilation tools, release 13.0, V13.0.88"
        /*0030*/ 	.string	"Build cuda_13.0.r13.0/compiler.36424714_0"
        /*0030*/ 	.string	"-arch sm_100 -m 64 "



//--------------------- .note.nv.cuinfo           --------------------------
	.section	.note.nv.cuinfo,"",@"SHT_NOTE"
	.sectionflags	@"SHF_NOTE_NV_CUINFO"
        /*0018*/ 	.short	0x0002
        /*001a*/ 	.short	0x0064
        /*001c*/ 	.short	0x0082
	.zero		2


//--------------------- .nv.info                  --------------------------
	.section	.nv.info,"",@"SHT_CUDA_INFO"
	.align	4


	//----- nvinfo : EIATTR_REGCOUNT
	.align		4
        /*0000*/ 	.byte	0x04, 0x2f
        /*0002*/ 	.short	(.L_2 - .L_1)
	.align		4
.L_1:
        /*0004*/ 	.word	index@(_Z17convolution3D_RGBPhS_iiiii)
        /*0008*/ 	.word	0x0000001f


	//----- nvinfo : EIATTR_FRAME_SIZE
	.align		4
.L_2:
        /*000c*/ 	.byte	0x04, 0x11
        /*000e*/ 	.short	(.L_4 - .L_3)
	.align		4
.L_3:
        /*0010*/ 	.word	index@(_Z17convolution3D_RGBPhS_iiiii)
        /*0014*/ 	.word	0x00000000


	//----- nvinfo : EIATTR_MIN_STACK_SIZE
	.align		4
.L_4:
        /*0018*/ 	.byte	0x04, 0x12
        /*001a*/ 	.short	(.L_6 - .L_5)
	.align		4
.L_5:
        /*001c*/ 	.word	index@(_Z17convolution3D_RGBPhS_iiiii)
        /*0020*/ 	.word	0x00000000
.L_6:


//--------------------- .nv.compat                --------------------------
	.section	.nv.compat,"",@"SHT_CUDA_COMPAT_INFO"
	.align	4
        /*0000*/ 	.byte	0x02, 0x09, 0x00, 0x00, 0x02, 0x02, 0x01, 0x00, 0x02, 0x05, 0x05, 0x00, 0x03, 0x07, 0x01, 0x01
        /*0010*/ 	.byte	0x02, 0x03, 0x00, 0x00, 0x02, 0x06, 0x01, 0x00, 0x04, 0x0b, 0x08, 0x00, 0x09, 0x00, 0x00, 0x00
        /*0020*/ 	.byte	0x00, 0x00, 0x00, 0x00


//--------------------- .nv.info._Z17convolution3D_RGBPhS_iiiii --------------------------
	.section	.nv.info._Z17convolution3D_RGBPhS_iiiii,"",@"SHT_CUDA_INFO"
	.sectionflags	@""
	.align	4


	//----- nvinfo : EIATTR_CUDA_API_VERSION
	.align		4
        /*0000*/ 	.byte	0x04, 0x37
        /*0002*/ 	.short	(.L_8 - .L_7)
.L_7:
        /*0004*/ 	.word	0x00000082


	//----- nvinfo : EIATTR_KPARAM_INFO
	.align		4
.L_8:
        /*0008*/ 	.byte	0x04, 0x17
        /*000a*/ 	.short	(.L_10 - .L_9)
.L_9:
        /*000c*/ 	.word	0x00000000
        /*0010*/ 	.short	0x0006
        /*0012*/ 	.short	0x0020
        /*0014*/ 	.byte	0x00, 0xf0, 0x11, 0x00


	//----- nvinfo : EIATTR_KPARAM_INFO
	.align		4
.L_10:
        /*0018*/ 	.byte	0x04, 0x17
        /*001a*/ 	.short	(.L_12 - .L_11)
.L_11:
        /*001c*/ 	.word	0x00000000
        /*0020*/ 	.short	0x0005
        /*0022*/ 	.short	0x001c
        /*0024*/ 	.byte	0x00, 0xf0, 0x11, 0x00


	//----- nvinfo : EIATTR_KPARAM_INFO
	.align		4
.L_12:
        /*0028*/ 	.byte	0x04, 0x17
        /*002a*/ 	.short	(.L_14 - .L_13)
.L_13:
        /*002c*/ 	.word	0x00000000
        /*0030*/ 	.short	0x0004
        /*0032*/ 	.short	0x0018
        /*0034*/ 	.byte	0x00, 0xf0, 0x11, 0x00


	//----- nvinfo : EIATTR_KPARAM_INFO
	.align		4
.L_14:
        /*0038*/ 	.byte	0x04, 0x17
        /*003a*/ 	.short	(.L_16 - .L_15)
.L_15:
        /*003c*/ 	.word	0x00000000
        /*0040*/ 	.short	0x0003
        /*0042*/ 	.short	0x0014
        /*0044*/ 	.byte	0x00, 0xf0, 0x11, 0x00


	//----- nvinfo : EIATTR_KPARAM_INFO
	.align		4
.L_16:
        /*0048*/ 	.byte	0x04, 0x17
        /*004a*/ 	.short	(.L_18 - .L_17)
.L_17:
        /*004c*/ 	.word	0x00000000
        /*0050*/ 	.short	0x0002
        /*0052*/ 	.short	0x0010
        /*0054*/ 	.byte	0x00, 0xf0, 0x11, 0x00


	//----- nvinfo : EIATTR_KPARAM_INFO
	.align		4
.L_18:
        /*0058*/ 	.byte	0x04, 0x17
        /*005a*/ 	.short	(.L_20 - .L_19)
.L_19:
        /*005c*/ 	.word	0x00000000
        /*0060*/ 	.short	0x0001
        /*0062*/ 	.short	0x0008
        /*0064*/ 	.byte	0x00, 0xf5, 0x21, 0x00


	//----- nvinfo : EIATTR_KPARAM_INFO
	.align		4
.L_20:
        /*0068*/ 	.byte	0x04, 0x17
        /*006a*/ 	.short	(.L_22 - .L_21)
.L_21:
        /*006c*/ 	.word	0x00000000
        /*0070*/ 	.short	0x0000
        /*0072*/ 	.short	0x0000
        /*0074*/ 	.byte	0x00, 0xf5, 0x21, 0x00


	//----- nvinfo : EIATTR_SPARSE_MMA_MASK
	.align		4
.L_22:
        /*0078*/ 	.byte	0x03, 0x50
        /*007a*/ 	.short	0x0000


	//----- nvinfo : EIATTR_MAXREG_COUNT
	.align		4
        /*007c*/ 	.byte	0x03, 0x1b
        /*007e*/ 	.short	0x00ff


	//----- nvinfo : EIATTR_MERCURY_ISA_VERSION
	.align		4
        /*0080*/ 	.byte	0x03, 0x5f
        /*0082*/ 	.short	0x0101


	//----- nvinfo : EIATTR_VRC_CTA_INIT_COUNT
	.align		4
        /*0084*/ 	.byte	0x02, 0x4a
	.zero		1
	.zero		1


	//----- nvinfo : EIATTR_EXIT_INSTR_OFFSETS
	.align		4
        /*0088*/ 	.byte	0x04, 0x1c
        /*008a*/ 	.short	(.L_24 - .L_23)


	//   ....[0]....
.L_23:
        /*008c*/ 	.word	0x000000e0


	//   ....[1]....
        /*0090*/ 	.word	0x000012f0


	//   ....[2]....
        /*0094*/ 	.word	0x00001480


	//   ....[3]....
        /*0098*/ 	.word	0x00001560


	//   ....[4]....
        /*009c*/ 	.word	0x00001620


	//   ....[5]....
        /*00a0*/ 	.word	0x00001680


	//----- nvinfo : EIATTR_CRS_STACK_SIZE
	.align		4
.L_24:
        /*00a4*/ 	.byte	0x04, 0x1e
        /*00a6*/ 	.short	(.L_26 - .L_25)
.L_25:
        /*00a8*/ 	.word	0x00000000


	//----- nvinfo : EIATTR_CBANK_PARAM_SIZE
	.align		4
.L_26:
        /*00ac*/ 	.byte	0x03, 0x19
        /*00ae*/ 	.short	0x0024


	//----- nvinfo : EIATTR_PARAM_CBANK
	.align		4
        /*00b0*/ 	.byte	0x04, 0x0a
        /*00b2*/ 	.short	(.L_28 - .L_27)
	.align		4
.L_27:
        /*00b4*/ 	.word	index@(.nv.constant0._Z17convolution3D_RGBPhS_iiiii)
        /*00b8*/ 	.short	0x0380
        /*00ba*/ 	.short	0x0024


	//----- nvinfo : EIATTR_SW_WAR
	.align		4
.L_28:
        /*00bc*/ 	.byte	0x04, 0x36
        /*00be*/ 	.short	(.L_30 - .L_29)
.L_29:
        /*00c0*/ 	.word	0x00000008
.L_30:


//--------------------- .nv.callgraph             --------------------------
	.section	.nv.callgraph,"",@"SHT_CUDA_CALLGRAPH"
	.align	4
	.sectionentsize	8
	.align		4
        /*0000*/ 	.word	0x00000000
	.align		4
        /*0004*/ 	.word	0xffffffff
	.align		4
        /*0008*/ 	.word	0x00000000
	.align		4
        /*000c*/ 	.word	0xfffffffe
	.align		4
        /*0010*/ 	.word	0x00000000
	.align		4
        /*0014*/ 	.word	0xfffffffd
	.align		4
        /*0018*/ 	.word	0x00000000
	.align		4
        /*001c*/ 	.word	0xfffffffc


//--------------------- .nv.constant3             --------------------------
	.section	.nv.constant3,"a",@progbits
	.align	4
.nv.constant3:
	.type		c_mask,@object
	.size		c_mask,(.L_0 - c_mask)
c_mask:
	.zero		4096
.L_0:


//--------------------- .text._Z17convolution3D_RGBPhS_iiiii --------------------------
	.section	.text._Z17convolution3D_RGBPhS_iiiii,"ax",@progbits
	.align	128
        .global         _Z17convolution3D_RGBPhS_iiiii
        .type           _Z17convolution3D_RGBPhS_iiiii,@function
        .size           _Z17convolution3D_RGBPhS_iiiii,(.L_x_14 - _Z17convolution3D_RGBPhS_iiiii)
        .other          _Z17convolution3D_RGBPhS_iiiii,@"STO_CUDA_ENTRY STV_DEFAULT"
_Z17convolution3D_RGBPhS_iiiii:
.text._Z17convolution3D_RGBPhS_iiiii:
[----:B------:R-:W-:Y:S01]  /*0000*/  LDC R1, c[0x0][0x37c] ;  /* 0x0000df00ff017b82 */ /* 0x000fe20000000800 */
[----:B------:R-:W0:Y:S07]  /*0010*/  S2R R3, SR_TID.Y ;  /* 0x0000000000037919 */ /* 0x000e2e0000002200 */
[----:B------:R-:W1:Y:S01]  /*0020*/  LDC R15, c[0x0][0x360] ;  /* 0x0000d800ff0f7b82 */ /* 0x000e620000000800 */
[----:B------:R-:W2:Y:S01]  /*0030*/  LDCU.64 UR8, c[0x0][0x390] ;  /* 0x00007200ff0877ac */ /* 0x000ea20008000a00 */
[----:B------:R-:W1:Y:S06]  /*0040*/  S2R R0, SR_TID.X ;  /* 0x0000000000007919 */ /* 0x000e6c0000002100 */
[----:B------:R-:W0:Y:S08]  /*0050*/  S2UR UR5, SR_CTAID.Y ;  /* 0x00000000000579c3 */ /* 0x000e300000002600 */
[----:B------:R-:W0:Y:S08]  /*0060*/  LDC R16, c[0x0][0x364] ;  /* 0x0000d900ff107b82 */ /* 0x000e300000000800 */
[----:B------:R-:W1:Y:S08]  /*0070*/  S2UR UR4, SR_CTAID.X ;  /* 0x00000000000479c3 */ /* 0x000e700000002500 */
[----:B------:R-:W3:Y:S01]  /*0080*/  LDC R7, c[0x0][0x398] ;  /* 0x0000e600ff077b82 */ /* 0x000ee20000000800 */
[----:B0-----:R-:W-:-:S05]  /*0090*/  IMAD R16, R16, UR5, R3 ;  /* 0x0000000510107c24 */ /* 0x001fca000f8e0203 */
[----:B--2---:R-:W-:Y:S01]  /*00a0*/  ISETP.GE.AND P0, PT, R16, UR9, PT ;  /* 0x0000000910007c0c */ /* 0x004fe2000bf06270 */
[----:B-1----:R-:W-:-:S05]  /*00b0*/  IMAD R15, R15, UR4, R0 ;  /* 0x000000040f0f7c24 */ /* 0x002fca000f8e0200 */
[----:B------:R-:W-:-:S04]  /*00c0*/  ISETP.GE.OR P0, PT, R15, UR8, P0 ;  /* 0x000000080f007c0c */ /* 0x000fc80008706670 */
[----:B---3--:R-:W-:-:S13]  /*00d0*/  ISETP.LT.OR P0, PT, R7, 0x1, P0 ;  /* 0x000000010700780c */ /* 0x008fda0000701670 */
[----:B------:R-:W-:Y:S05]  /*00e0*/  @P0 EXIT ;  /* 0x000000000000094d */ /* 0x000fea0003800000 */
[----:B------:R-:W0:Y:S01]  /*00f0*/  LDCU UR6, c[0x0][0x39c] ;  /* 0x00007380ff0677ac */ /* 0x000e220008000800 */
[----:B------:R-:W-:Y:S01]  /*0100*/  IMAD R14, R16, UR8, R15 ;  /* 0x00000008100e7c24 */ /* 0x000fe2000f8e020f */
[----:B------:R-:W1:Y:S01]  /*0110*/  LDCU.64 UR10, c[0x0][0x358] ;  /* 0x00006b00ff0a77ac */ /* 0x000e620008000a00 */
[----:B0-----:R-:W-:Y:S02]  /*0120*/  UISETP.GE.AND UP0, UPT, UR6, 0x1, UPT ;  /* 0x000000010600788c */ /* 0x001fe4000bf06270 */
[----:B------:R-:W-:-:S04]  /*0130*/  ULEA.HI UR4, UR6, UR6, URZ, 0x1 ;  /* 0x0000000606047291 */ /* 0x000fc8000f8f08ff */
[----:B------:R-:W-:-:S06]  /*0140*/  USHF.R.S32.HI UR4, URZ, 0x1, UR4 ;  /* 0x00000001ff047899 */ /* 0x000fcc0008011404 */
[----:B------:R-:W-:Y:S02]  /*0150*/  VIADD R15, R15, -UR4 ;  /* 0x800000040f0f7c36 */ /* 0x000fe40008000000 */
[----:B------:R-:W-:Y:S01]  /*0160*/  VIADD R16, R16, -UR4 ;  /* 0x8000000410107c36 */ /* 0x000fe20008000000 */
[----:B-1----:R-:W-:Y:S06]  /*0170*/  BRA.U !UP0, `(.L_x_0) ;  /* 0x0000001108687547 */ /* 0x002fec000b800000 */
[----:B------:R-:W-:Y:S02]  /*0180*/  ULOP3.LUT UR8, UR6, 0x7, URZ, 0xc0, !UPT ;  /* 0x0000000706087892 */ /* 0x000fe4000f8ec0ff */
[----:B------:R-:W-:Y:S02]  /*0190*/  ULOP3.LUT UR9, UR6, 0x3, URZ, 0xc0, !UPT ;  /* 0x0000000306097892 */ /* 0x000fe4000f8ec0ff */
[----:B------:R-:W-:Y:S02]  /*01a0*/  UIADD3 UR4, UPT, UPT, UR8, -0x1, URZ ;  /* 0xffffffff08047890 */ /* 0x000fe4000fffe0ff */
[----:B------:R-:W-:Y:S02]  /*01b0*/  ULOP3.LUT UR6, UR6, 0x7ffffff8, URZ, 0xc0, !UPT ;  /* 0x7ffffff806067892 */ /* 0x000fe4000f8ec0ff */
[----:B------:R-:W-:-:S03]  /*01c0*/  UISETP.GE.U32.AND UP1, UPT, UR4, 0x3, UPT ;  /* 0x000000030400788c */ /* 0x000fc6000bf26070 */
[----:B------:R-:W-:-:S08]  /*01d0*/  UMOV UR4, URZ ;  /* 0x000000ff00047c82 */ /* 0x000fd00008000000 */
.L_x_8:
[----:B------:R-:W-:Y:S01]  /*01e0*/  IMAD.MOV.U32 R0, RZ, RZ, RZ ;  /* 0x000000ffff007224 */ /* 0x000fe200078e00ff */
[----:B0-----:R-:W-:-:S06]  /*01f0*/  UMOV UR5, URZ ;  /* 0x000000ff00057c82 */ /* 0x001fcc0008000000 */
.L_x_7:
[----:B------:R-:W0:Y:S01]  /*0200*/  LDCU UR12, c[0x0][0x39c] ;  /* 0x00007380ff0c77ac */ /* 0x000e220008000800 */
[----:B------:R-:W-:Y:S02]  /*0210*/  VIADD R17, R16, UR5 ;  /* 0x0000000510117c36 */ /* 0x000fe40008000000 */
[----:B------:R-:W-:Y:S01]  /*0220*/  IMAD.MOV.U32 R10, RZ, RZ, RZ ;  /* 0x000000ffff0a7224 */ /* 0x000fe200078e00ff */
[----:B------:R-:W1:Y:S01]  /*0230*/  LDCU UR13, c[0x0][0x394] ;  /* 0x00007280ff0d77ac */ /* 0x000e620008000800 */
[----:B0-----:R-:W-:Y:S02]  /*0240*/  UISETP.GE.U32.AND UP2, UPT, UR12, 0x8, UPT ;  /* 0x000000080c00788c */ /* 0x001fe4000bf46070 */
[----:B------:R-:W-:Y:S01]  /*0250*/  UIMAD UR7, UR5, UR12, URZ ;  /* 0x0000000c050772a4 */ /* 0x000fe2000f8e02ff */
[----:B-1----:R-:W-:Y:S01]  /*0260*/  ISETP.GE.AND P0, PT, R17, UR13, PT ;  /* 0x0000000d11007c0c */ /* 0x002fe2000bf06270 */
[----:B------:R-:W-:-:S03]  /*0270*/  UIADD3 UR5, UPT, UPT, UR5, 0x1, URZ ;  /* 0x0000000105057890 */ /* 0x000fc6000fffe0ff */
[----:B------:R-:W-:Y:S01]  /*0280*/  ISETP.GT.AND P0, PT, R17, -0x1, !P0 ;  /* 0xffffffff1100780c */ /* 0x000fe20004704270 */
[----:B------:R-:W-:Y:S01]  /*0290*/  UISETP.NE.AND UP0, UPT, UR5, UR12, UPT ;  /* 0x0000000c0500728c */ /* 0x000fe2000bf05270 */
[----:B------:R-:W-:Y:S11]  /*02a0*/  BRA.U !UP2, `(.L_x_1) ;  /* 0x000000050aec7547 */ /* 0x000ff6000b800000 */
[----:B------:R-:W-:Y:S01]  /*02b0*/  IMAD.MOV.U32 R20, RZ, RZ, RZ ;  /* 0x000000ffff147224 */ /* 0x000fe200078e00ff */
[----:B------:R-:W0:Y:S06]  /*02c0*/  LDCU UR12, c[0x0][0x390] ;  /* 0x00007200ff0c77ac */ /* 0x000e2c0008000800 */
.L_x_2:
[----:B------:R-:W-:-:S04]  /*02d0*/  IMAD.IADD R12, R15, 0x1, R20 ;  /* 0x000000010f0c7824 */ /* 0x000fc800078e0214 */
[C---:B------:R-:W-:Y:S01]  /*02e0*/  VIADD R8, R12.reuse, 0x1 ;  /* 0x000000010c087836 */ /* 0x040fe20000000000 */
[----:B0-----:R-:W-:-:S04]  /*02f0*/  ISETP.GE.AND P1, PT, R12, UR12, PT ;  /* 0x0000000c0c007c0c */ /* 0x001fc8000bf26270 */
[----:B------:R-:W-:Y:S02]  /*0300*/  ISETP.GT.AND P1, PT, R12, -0x1, !P1 ;  /* 0xffffffff0c00780c */ /* 0x000fe40004f24270 */
[C---:B------:R-:W-:Y:S02]  /*0310*/  ISETP.GE.AND P2, PT, R8.reuse, UR12, PT ;  /* 0x0000000c08007c0c */ /* 0x040fe4000bf46270 */
[----:B------:R-:W-:Y:S02]  /*0320*/  PLOP3.LUT P1, PT, P1, P0, PT, 0x80, 0x8 ;  /* 0x000000000008781c */ /* 0x000fe40000f21070 */
[----:B------:R-:W-:-:S04]  /*0330*/  ISETP.GT.AND P2, PT, R8, -0x1, !P2 ;  /* 0xffffffff0800780c */ /* 0x000fc80005744270 */
[----:B------:R-:W-:-:S07]  /*0340*/  PLOP3.LUT P2, PT, P2, P0, PT, 0x80, 0x8 ;  /* 0x000000000008781c */ /* 0x000fce0001741070 */
[----:B------:R-:W0:Y:S01]  /*0350*/  @P1 LDC R3, c[0x0][0x398] ;  /* 0x0000e600ff031b82 */ /* 0x000e220000000800 */
[----:B------:R-:W-:-:S07]  /*0360*/  @P1 IMAD R2, R17, UR12, R12 ;  /* 0x0000000c11021c24 */ /* 0x000fce000f8e020c */
[----:B------:R-:W1:Y:S08]  /*0370*/  @P1 LDC.64 R4, c[0x0][0x380] ;  /* 0x0000e000ff041b82 */ /* 0x000e700000000a00 */
[----:B------:R-:W2:Y:S01]  /*0380*/  @P2 LDC R7, c[0x0][0x398] ;  /* 0x0000e600ff072b82 */ /* 0x000ea20000000800 */
[----:B0-----:R-:W-:-:S07]  /*0390*/  @P1 IMAD R6, R2, R3, UR4 ;  /* 0x0000000402061e24 */ /* 0x001fce000f8e0203 */
[----:B------:R-:W0:Y:S01]  /*03a0*/  @P2 LDC.64 R2, c[0x0][0x380] ;  /* 0x0000e000ff022b82 */ /* 0x000e220000000a00 */
[----:B-1----:R-:W-:-:S04]  /*03b0*/  @P1 IADD3 R4, P3, PT, R6, R4, RZ ;  /* 0x0000000406041210 */ /* 0x002fc80007f7e0ff */
[----:B------:R-:W-:Y:S01]  /*03c0*/  @P1 LEA.HI.X.SX32 R5, R6, R5, 0x1, P3 ;  /* 0x0000000506051211 */ /* 0x000fe200018f0eff */
[----:B------:R-:W-:-:S04]  /*03d0*/  @P2 IMAD R6, R17, UR12, R8 ;  /* 0x0000000c11062c24 */ /* 0x000fc8000f8e0208 */
[----:B------:R-:W3:Y:S01]  /*03e0*/  @P1 LDG.E.U8 R4, desc[UR10][R4.64] ;  /* 0x0000000a04041981 */ /* 0x000ee2000c1e1100 */
[----:B--2---:R-:W-:-:S05]  /*03f0*/  @P2 IMAD R6, R6, R7, UR4 ;  /* 0x0000000406062e24 */ /* 0x004fca000f8e0207 */
[----:B0-----:R-:W-:-:S04]  /*0400*/  @P2 IADD3 R2, P3, PT, R6, R2, RZ ;  /* 0x0000000206022210 */ /* 0x001fc80007f7e0ff */
[----:B------:R-:W-:-:S05]  /*0410*/  @P2 LEA.HI.X.SX32 R3, R6, R3, 0x1, P3 ;  /* 0x0000000306032211 */ /* 0x000fca00018f0eff */
[----:B------:R0:W2:Y:S01]  /*0420*/  @P2 LDG.E.U8 R9, desc[UR10][R2.64] ;  /* 0x0000000a02092981 */ /* 0x0000a2000c1e1100 */
[----:B------:R-:W-:Y:S02]  /*0430*/  VIADD R18, R20, UR7 ;  /* 0x0000000714127c36 */ /* 0x000fe40008000000 */
[----:B------:R-:W-:Y:S02]  /*0440*/  VIADD R8, R12, 0x3 ;  /* 0x000000030c087836 */ /* 0x000fe40000000000 */
[----:B------:R-:W-:Y:S02]  /*0450*/  @P1 IMAD.SHL.U32 R6, R18, 0x4, RZ ;  /* 0x0000000412061824 */ /* 0x000fe400078e00ff */
[----:B------:R-:W-:Y:S01]  /*0460*/  VIADD R26, R12, 0x2 ;  /* 0x000000020c1a7836 */ /* 0x000fe20000000000 */
[----:B------:R-:W-:Y:S01]  /*0470*/  ISETP.GE.AND P5, PT, R8, UR12, PT ;  /* 0x0000000c08007c0c */ /* 0x000fe2000bfa6270 */
[----:B------:R-:W1:Y:S01]  /*0480*/  @P1 LDC R7, c[0x3][R6] ;  /* 0x00c0000006071b82 */ /* 0x000e620000000800 */
[----:B------:R-:W-:-:S02]  /*0490*/  VIADD R10, R12, 0x4 ;  /* 0x000000040c0a7836 */ /* 0x000fc40000000000 */
[----:B------:R-:W-:Y:S01]  /*04a0*/  ISETP.GE.AND P6, PT, R26, UR12, PT ;  /* 0x0000000c1a007c0c */ /* 0x000fe2000bfc6270 */
[----:B------:R-:W-:Y:S01]  /*04b0*/  VIADD R24, R12, 0x5 ;  /* 0x000000050c187836 */ /* 0x000fe20000000000 */
[----:B------:R-:W-:Y:S01]  /*04c0*/  ISETP.GT.AND P5, PT, R8, -0x1, !P5 ;  /* 0xffffffff0800780c */ /* 0x000fe20006fa4270 */
[----:B------:R-:W-:Y:S01]  /*04d0*/  IMAD.SHL.U32 R18, R18, 0x4, RZ ;  /* 0x0000000412127824 */ /* 0x000fe200078e00ff */
[----:B------:R-:W-:Y:S01]  /*04e0*/  ISETP.GT.AND P6, PT, R26, -0x1, !P6 ;  /* 0xffffffff1a00780c */ /* 0x000fe200077c4270 */
[----:B------:R-:W-:Y:S01]  /*04f0*/  VIADD R22, R12, 0x6 ;  /* 0x000000060c167836 */ /* 0x000fe20000000000 */
[----:B------:R-:W-:Y:S01]  /*0500*/  PLOP3.LUT P5, PT, P5, P0, PT, 0x80, 0x8 ;  /* 0x000000000008781c */ /* 0x000fe20002fa1070 */
[----:B------:R-:W4:Y:S01]  /*0510*/  @P2 LDC R11, c[0x3][R18+0x4] ;  /* 0x00c00100120b2b82 */ /* 0x000f220000000800 */
[----:B------:R-:W-:Y:S02]  /*0520*/  PLOP3.LUT P6, PT, P6, P0, PT, 0x80, 0x8 ;  /* 0x000000000008781c */ /* 0x000fe400037c1070 */
[----:B------:R-:W-:-:S02]  /*0530*/  ISETP.GE.AND P4, PT, R10, UR12, PT ;  /* 0x0000000c0a007c0c */ /* 0x000fc4000bf86270 */
[----:B------:R-:W-:Y:S02]  /*0540*/  ISETP.GE.AND P3, PT, R24, UR12, PT ;  /* 0x0000000c18007c0c */ /* 0x000fe4000bf66270 */
[----:B------:R-:W-:Y:S02]  /*0550*/  ISETP.GT.AND P4, PT, R10, -0x1, !P4 ;  /* 0xffffffff0a00780c */ /* 0x000fe40006784270 */
[----:B------:R-:W-:Y:S02]  /*0560*/  ISETP.GT.AND P3, PT, R24, -0x1, !P3 ;  /* 0xffffffff1800780c */ /* 0x000fe40005f64270 */
[----:B------:R-:W-:Y:S01]  /*0570*/  PLOP3.LUT P4, PT, P4, P0, PT, 0x80, 0x8 ;  /* 0x000000000008781c */ /* 0x000fe20002781070 */
[----:B------:R-:W5:Y:S01]  /*0580*/  @P5 LDC R23, c[0x0][0x398] ;  /* 0x0000e600ff175b82 */ /* 0x000f620000000800 */
[----:B------:R-:W-:Y:S01]  /*0590*/  PLOP3.LUT P3, PT, P3, P0, PT, 0x80, 0x8 ;  /* 0x000000000008781c */ /* 0x000fe20001f61070 */
[C---:B------:R-:W-:Y:S02]  /*05a0*/  @P6 IMAD R19, R17.reuse, UR12, R26 ;  /* 0x0000000c11136c24 */ /* 0x040fe4000f8e021a */
[----:B------:R-:W-:-:S04]  /*05b0*/  @P5 IMAD R26, R17, UR12, R8 ;  /* 0x0000000c111a5c24 */ /* 0x000fc8000f8e0208 */
[----:B------:R-:W1:Y:S06]  /*05c0*/  @P6 LDC R28, c[0x0][0x398] ;  /* 0x0000e600ff1c6b82 */ /* 0x000e6c0000000800 */
[----:B------:R-:W-:Y:S02]  /*05d0*/  @P3 IMAD R24, R17, UR12, R24 ;  /* 0x0000000c11183c24 */ /* 0x000fe4000f8e0218 */
[----:B0-----:R-:W0:Y:S08]  /*05e0*/  @P6 LDC.64 R2, c[0x0][0x380] ;  /* 0x0000e000ff026b82 */ /* 0x001e300000000a00 */
[----:B------:R-:W4:Y:S01]  /*05f0*/  @P4 LDC R25, c[0x0][0x398] ;  /* 0x0000e600ff194b82 */ /* 0x000f220000000800 */
[----:B-----5:R-:W-:-:S02]  /*0600*/  @P5 IMAD R23, R26, R23, UR4 ;  /* 0x000000041a175e24 */ /* 0x020fc4000f8e0217 */
[----:B------:R-:W-:-:S05]  /*0610*/  @P4 IMAD R26, R17, UR12, R10 ;  /* 0x0000000c111a4c24 */ /* 0x000fca000f8e020a */
[----:B------:R-:W5:Y:S01]  /*0620*/  @P3 LDC R21, c[0x0][0x398] ;  /* 0x0000e600ff153b82 */ /* 0x000f620000000800 */
[----:B-1----:R-:W-:Y:S02]  /*0630*/  @P6 IMAD R19, R19, R28, UR4 ;  /* 0x0000000413136e24 */ /* 0x002fe4000f8e021c */
[----:B----4-:R-:W-:Y:S02]  /*0640*/  @P4 IMAD R25, R26, R25, UR4 ;  /* 0x000000041a194e24 */ /* 0x010fe4000f8e0219 */
[----:B-----5:R-:W-:Y:S01]  /*0650*/  @P3 IMAD R21, R24, R21, UR4 ;  /* 0x0000000418153e24 */ /* 0x020fe2000f8e0215 */
[----:B---3--:R-:W-:-:S05]  /*0660*/  @P1 I2FP.F32.U32 R4, R4 ;  /* 0x0000000400041245 */ /* 0x008fca0000201000 */
[----:B------:R-:W-:Y:S01]  /*0670*/  @P1 FFMA R0, R7, R4, R0 ;  /* 0x0000000407001223 */ /* 0x000fe20000000000 */
[C---:B------:R-:W-:Y:S01]  /*0680*/  ISETP.GE.AND P1, PT, R22.reuse, UR12, PT ;  /* 0x0000000c16007c0c */ /* 0x040fe2000bf26270 */
[----:B------:R-:W1:Y:S03]  /*0690*/  @P5 LDC.64 R4, c[0x0][0x380] ;  /* 0x0000e000ff045b82 */ /* 0x000e660000000a00 */
[----:B------:R-:W-:-:S04]  /*06a0*/  ISETP.GT.AND P1, PT, R22, -0x1, !P1 ;  /* 0xffffffff1600780c */ /* 0x000fc80004f24270 */
[----:B------:R-:W-:Y:S01]  /*06b0*/  PLOP3.LUT P1, PT, P1, P0, PT, 0x80, 0x8 ;  /* 0x000000000008781c */ /* 0x000fe20000f21070 */
[----:B------:R-:W3:Y:S01]  /*06c0*/  @P4 LDC.64 R6, c[0x0][0x380] ;  /* 0x0000e000ff064b82 */ /* 0x000ee20000000a00 */
[----:B--2---:R-:W-:-:S05]  /*06d0*/  @P2 I2FP.F32.U32 R9, R9 ;  /* 0x0000000900092245 */ /* 0x004fca0000201000 */
[----:B------:R-:W-:Y:S01]  /*06e0*/  @P2 FFMA R0, R11, R9, R0 ;  /* 0x000000090b002223 */ /* 0x000fe20000000000 */
[----:B0-----:R-:W-:Y:S01]  /*06f0*/  @P6 IADD3 R2, P2, PT, R19, R2, RZ ;  /* 0x0000000213026210 */ /* 0x001fe20007f5e0ff */
[----:B------:R-:W0:Y:S04]  /*0700*/  @P3 LDC.64 R8, c[0x0][0x380] ;  /* 0x0000e000ff083b82 */ /* 0x000e280000000a00 */
[----:B------:R-:W-:Y:S01]  /*0710*/  @P1 IMAD R22, R17, UR12, R22 ;  /* 0x0000000c11161c24 */ /* 0x000fe2000f8e0216 */
[----:B------:R-:W-:Y:S02]  /*0720*/  @P6 LEA.HI.X.SX32 R3, R19, R3, 0x1, P2 ;  /* 0x0000000313036211 */ /* 0x000fe400010f0eff */
[----:B------:R-:W-:Y:S02]  /*0730*/  P2R R19, PR, RZ, 0x40 ;  /* 0x00000040ff137803 */ /* 0x000fe40000000000 */
[C---:B-1----:R-:W-:Y:S01]  /*0740*/  @P5 IADD3 R4, P2, PT, R23.reuse, R4, RZ ;  /* 0x0000000417045210 */ /* 0x042fe20007f5e0ff */
[----:B------:R-:W1:Y:S03]  /*0750*/  @P1 LDC R13, c[0x0][0x398] ;  /* 0x0000e600ff0d1b82 */ /* 0x000e660000000800 */
[----:B------:R-:W-:-:S02]  /*0760*/  @P5 LEA.HI.X.SX32 R5, R23, R5, 0x1, P2 ;  /* 0x0000000517055211 */ /* 0x000fc400010f0eff */
[----:B---3--:R-:W-:-:S03]  /*0770*/  @P4 IADD3 R6, P2, PT, R25, R6, RZ ;  /* 0x0000000619064210 */ /* 0x008fc60007f5e0ff */
[----:B------:R-:W2:Y:S01]  /*0780*/  @P1 LDC.64 R10, c[0x0][0x380] ;  /* 0x0000e000ff0a1b82 */ /* 0x000ea20000000a00 */
[----:B------:R-:W3:Y:S01]  /*0790*/  @P5 LDG.E.U8 R4, desc[UR10][R4.64] ;  /* 0x0000000a04045981 */ /* 0x000ee2000c1e1100 */
[----:B------:R-:W-:-:S05]  /*07a0*/  @P4 LEA.HI.X.SX32 R7, R25, R7, 0x1, P2 ;  /* 0x0000000719074211 */ /* 0x000fca00010f0eff */
[----:B------:R-:W4:Y:S01]  /*07b0*/  @P4 LDG.E.U8 R6, desc[UR10][R6.64] ;  /* 0x0000000a06064981 */ /* 0x000f22000c1e1100 */
[----:B0-----:R-:W-:-:S04]  /*07c0*/  @P3 IADD3 R8, P2, PT, R21, R8, RZ ;  /* 0x0000000815083210 */ /* 0x001fc80007f5e0ff */
[----:B------:R-:W-:Y:S01]  /*07d0*/  @P3 LEA.HI.X.SX32 R9, R21, R9, 0x1, P2 ;  /* 0x0000000915093211 */ /* 0x000fe200010f0eff */
[----:B-1----:R-:W-:-:S04]  /*07e0*/  @P1 IMAD R13, R22, R13, UR4 ;  /* 0x00000004160d1e24 */ /* 0x002fc8000f8e020d */
[----:B------:R-:W5:Y:S01]  /*07f0*/  @P3 LDG.E.U8 R8, desc[UR10][R8.64] ;  /* 0x0000000a08083981 */ /* 0x000f62000c1e1100 */
[----:B------:R-:W-:Y:S01]  /*0800*/  VIADD R22, R12, 0x7 ;  /* 0x000000070c167836 */ /* 0x000fe20000000000 */
[----:B--2---:R-:W-:-:S04]  /*0810*/  @P1 IADD3 R10, P2, PT, R13, R10, RZ ;  /* 0x0000000a0d0a1210 */ /* 0x004fc80007f5e0ff */
[----:B------:R-:W-:Y:S02]  /*0820*/  @P1 LEA.HI.X.SX32 R11, R13, R11, 0x1, P2 ;  /* 0x0000000b0d0b1211 */ /* 0x000fe400010f0eff */
[----:B------:R-:W-:-:S03]  /*0830*/  ISETP.GE.AND P2, PT, R22, UR12, PT ;  /* 0x0000000c16007c0c */ /* 0x000fc6000bf46270 */
[----:B------:R-:W2:Y:S01]  /*0840*/  @P1 LDG.E.U8 R10, desc[UR10][R10.64] ;  /* 0x0000000a0a0a1981 */ /* 0x000ea2000c1e1100 */
[----:B------:R-:W-:-:S04]  /*0850*/  ISETP.GT.AND P2, PT, R22, -0x1, !P2 ;  /* 0xffffffff1600780c */ /* 0x000fc80005744270 */
[----:B------:R-:W-:-:S13]  /*0860*/  PLOP3.LUT P2, PT, P2, P0, PT, 0x80, 0x8 ;  /* 0x000000000008781c */ /* 0x000fda0001741070 */
[----:B------:R-:W0:Y:S01]  /*0870*/  @P2 LDC R24, c[0x0][0x398] ;  /* 0x0000e600ff182b82 */ /* 0x000e220000000800 */
[----:B------:R-:W-:-:S07]  /*0880*/  @P2 IMAD R21, R17, UR12, R22 ;  /* 0x0000000c11152c24 */ /* 0x000fce000f8e0216 */
[----:B------:R-:W1:Y:S01]  /*0890*/  @P2 LDC.64 R12, c[0x0][0x380] ;  /* 0x0000e000ff0c2b82 */ /* 0x000e620000000a00 */
[----:B0-----:R-:W-:-:S05]  /*08a0*/  @P2 IMAD R21, R21, R24, UR4 ;  /* 0x0000000415152e24 */ /* 0x001fca000f8e0218 */
[----:B-1----:R-:W-:-:S04]  /*08b0*/  @P2 IADD3 R12, P6, PT, R21, R12, RZ ;  /* 0x0000000c150c2210 */ /* 0x002fc80007fde0ff */
[----:B------:R-:W-:Y:S02]  /*08c0*/  @P2 LEA.HI.X.SX32 R13, R21, R13, 0x1, P6 ;  /* 0x0000000d150d2211 */ /* 0x000fe400030f0eff */
[----:B------:R-:W-:-:S03]  /*08d0*/  ISETP.NE.AND P6, PT, R19, RZ, PT ;  /* 0x000000ff1300720c */ /* 0x000fc60003fc5270 */
[----:B------:R-:W2:Y:S10]  /*08e0*/  @P2 LDG.E.U8 R12, desc[UR10][R12.64] ;  /* 0x0000000a0c0c2981 */ /* 0x000eb4000c1e1100 */
[----:B------:R0:W2:Y:S01]  /*08f0*/  @P6 LDG.E.U8 R2, desc[UR10][R2.64] ;  /* 0x0000000a02026981 */ /* 0x0000a2000c1e1100 */
[----:B------:R-:W1:Y:S08]  /*0900*/  @P6 LDC R19, c[0x3][R18+0x8] ;  /* 0x00c0020012136b82 */ /* 0x000e700000000800 */
[----:B------:R-:W1:Y:S08]  /*0910*/  @P5 LDC R21, c[0x3][R18+0xc] ;  /* 0x00c0030012155b82 */ /* 0x000e700000000800 */
[----:B------:R-:W1:Y:S08]  /*0920*/  @P4 LDC R23, c[0x3][R18+0x10] ;  /* 0x00c0040012174b82 */ /* 0x000e700000000800 */
[----:B------:R-:W1:Y:S08]  /*0930*/  @P3 LDC R25, c[0x3][R18+0x14] ;  /* 0x00c0050012193b82 */ /* 0x000e700000000800 */
[----:B------:R-:W1:Y:S01]  /*0940*/  @P1 LDC R27, c[0x3][R18+0x18] ;  /* 0x00c00600121b1b82 */ /* 0x000e620000000800 */
[----:B------:R-:W-:-:S07]  /*0950*/  VIADD R20, R20, 0x8 ;  /* 0x0000000814147836 */ /* 0x000fce0000000000 */
[----:B0-----:R-:W0:Y:S01]  /*0960*/  @P2 LDC R3, c[0x3][R18+0x1c] ;  /* 0x00c0070012032b82 */ /* 0x001e220000000800 */
[----:B---3--:R-:W-:Y:S02]  /*0970*/  @P5 I2FP.F32.U32 R4, R4 ;  /* 0x0000000400045245 */ /* 0x008fe40000201000 */
[----:B----4-:R-:W-:Y:S02]  /*0980*/  @P4 I2FP.F32.U32 R6, R6 ;  /* 0x0000000600064245 */ /* 0x010fe40000201000 */
[----:B-----5:R-:W-:Y:S02]  /*0990*/  @P3 I2FP.F32.U32 R8, R8 ;  /* 0x0000000800083245 */ /* 0x020fe40000201000 */
[----:B--2---:R-:W-:Y:S02]  /*09a0*/  @P1 I2FP.F32.U32 R10, R10 ;  /* 0x0000000a000a1245 */ /* 0x004fe40000201000 */
[----:B------:R-:W-:-:S05]  /*09b0*/  @P6 I2FP.F32.U32 R2, R2 ;  /* 0x0000000200026245 */ /* 0x000fca0000201000 */
[----:B-1----:R-:W-:-:S04]  /*09c0*/  @P6 FFMA R0, R19, R2, R0 ;  /* 0x0000000213006223 */ /* 0x002fc80000000000 */
[----:B------:R-:W-:-:S04]  /*09d0*/  @P5 FFMA R0, R21, R4, R0 ;  /* 0x0000000415005223 */ /* 0x000fc80000000000 */
[----:B------:R-:W-:-:S04]  /*09e0*/  @P4 FFMA R0, R23, R6, R0 ;  /* 0x0000000617004223 */ /* 0x000fc80000000000 */
[----:B------:R-:W-:Y:S01]  /*09f0*/  @P3 FFMA R0, R25, R8, R0 ;  /* 0x0000000819003223 */ /* 0x000fe20000000000 */
[----:B------:R-:W-:Y:S02]  /*0a00*/  ISETP.NE.AND P3, PT, R20, UR6, PT ;  /* 0x0000000614007c0c */ /* 0x000fe4000bf65270 */
[----:B------:R-:W-:Y:S01]  /*0a10*/  @P2 I2FP.F32.U32 R12, R12 ;  /* 0x0000000c000c2245 */ /* 0x000fe20000201000 */
[----:B------:R-:W-:-:S04]  /*0a20*/  @P1 FFMA R0, R27, R10, R0 ;  /* 0x0000000a1b001223 */ /* 0x000fc80000000000 */
[----:B0-----:R-:W-:-:S06]  /*0a30*/  @P2 FFMA R0, R3, R12, R0 ;  /* 0x0000000c03002223 */ /* 0x001fcc0000000000 */
[----:B------:R-:W-:Y:S05]  /*0a40*/  @P3 BRA `(.L_x_2) ;  /* 0xfffffff800203947 */ /* 0x000fea000383ffff */
[----:B------:R-:W-:-:S07]  /*0a50*/  IMAD.U32 R10, RZ, RZ, UR6 ;  /* 0x00000006ff0a7e24 */ /* 0x000fce000f8e00ff */
.L_x_1:
[----:B------:R-:W-:-:S09]  /*0a60*/  UISETP.NE.AND UP2, UPT, UR8, URZ, UPT ;  /* 0x000000ff0800728c */ /* 0x000fd2000bf45270 */
[----:B------:R-:W-:Y:S05]  /*0a70*/  BRA.U !UP2, `(.L_x_3) ;  /* 0x000000050aec7547 */ /* 0x000fea000b800000 */
[----:B------:R-:W-:Y:S01]  /*0a80*/  UISETP.NE.AND UP2, UPT, UR9, URZ, UPT ;  /* 0x000000ff0900728c */ /* 0x000fe2000bf45270 */
[----:B------:R-:W-:Y:S10]  /*0a90*/  BRA.U !UP1, `(.L_x_4) ;  /* 0x0000000109f47547 */ /* 0x000ff4000b800000 */
[----:B------:R-:W0:Y:S01]  /*0aa0*/  LDCU UR12, c[0x0][0x390] ;  /* 0x00007200ff0c77ac */ /* 0x000e220008000800 */
[----:B------:R-:W-:-:S04]  /*0ab0*/  IMAD.IADD R18, R15, 0x1, R10 ;  /* 0x000000010f127824 */ /* 0x000fc800078e020a */
[C---:B------:R-:W-:Y:S02]  /*0ac0*/  VIADD R20, R18.reuse, 0x1 ;  /* 0x0000000112147836 */ /* 0x040fe40000000000 */
[C---:B------:R-:W-:Y:S02]  /*0ad0*/  VIADD R22, R18.reuse, 0x2 ;  /* 0x0000000212167836 */ /* 0x040fe40000000000 */
[C---:B------:R-:W-:Y:S01]  /*0ae0*/  VIADD R12, R18.reuse, 0x3 ;  /* 0x00000003120c7836 */ /* 0x040fe20000000000 */
[----:B0-----:R-:W-:Y:S02]  /*0af0*/  ISETP.GE.AND P1, PT, R18, UR12, PT ;  /* 0x0000000c12007c0c */ /* 0x001fe4000bf26270 */
[----:B------:R-:W-:Y:S02]  /*0b00*/  ISETP.GE.AND P2, PT, R20, UR12, PT ;  /* 0x0000000c14007c0c */ /* 0x000fe4000bf46270 */
[----:B------:R-:W-:Y:S02]  /*0b10*/  ISETP.GT.AND P1, PT, R18, -0x1, !P1 ;  /* 0xffffffff1200780c */ /* 0x000fe40004f24270 */
[----:B------:R-:W-:-:S02]  /*0b20*/  ISETP.GE.AND P3, PT, R22, UR12, PT ;  /* 0x0000000c16007c0c */ /* 0x000fc4000bf66270 */
[----:B------:R-:W-:Y:S02]  /*0b30*/  PLOP3.LUT P1, PT, P1, P0, PT, 0x80, 0x8 ;  /* 0x000000000008781c */ /* 0x000fe40000f21070 */
[----:B------:R-:W-:Y:S02]  /*0b40*/  ISETP.GT.AND P2, PT, R20, -0x1, !P2 ;  /* 0xffffffff1400780c */ /* 0x000fe40005744270 */
[----:B------:R-:W-:Y:S02]  /*0b50*/  ISETP.GE.AND P4, PT, R12, UR12, PT ;  /* 0x0000000c0c007c0c */ /* 0x000fe4000bf86270 */
[----:B------:R-:W-:Y:S02]  /*0b60*/  ISETP.GT.AND P3, PT, R22, -0x1, !P3 ;  /* 0xffffffff1600780c */ /* 0x000fe40005f64270 */
[----:B------:R-:W-:Y:S02]  /*0b70*/  PLOP3.LUT P2, PT, P2, P0, PT, 0x80, 0x8 ;  /* 0x000000000008781c */ /* 0x000fe40001741070 */
[----:B------:R-:W-:-:S02]  /*0b80*/  ISETP.GT.AND P4, PT, R12, -0x1, !P4 ;  /* 0xffffffff0c00780c */ /* 0x000fc40006784270 */
[----:B------:R-:W-:Y:S01]  /*0b90*/  PLOP3.LUT P3, PT, P3, P0, PT, 0x80, 0x8 ;  /* 0x000000000008781c */ /* 0x000fe20001f61070 */
[----:B------:R-:W0:Y:S01]  /*0ba0*/  @P1 LDC R24, c[0x0][0x398] ;  /* 0x0000e600ff181b82 */ /* 0x000e220000000800 */
[----:B------:R-:W-:Y:S01]  /*0bb0*/  PLOP3.LUT P4, PT, P4, P0, PT, 0x80, 0x8 ;  /* 0x000000000008781c */ /* 0x000fe20002781070 */
[----:B------:R-:W-:-:S06]  /*0bc0*/  @P1 IMAD R13, R17, UR12, R18 ;  /* 0x0000000c110d1c24 */ /* 0x000fcc000f8e0212 */
[----:B------:R-:W1:Y:S01]  /*0bd0*/  @P2 LDC R21, c[0x0][0x398] ;  /* 0x0000e600ff152b82 */ /* 0x000e620000000800 */
[----:B------:R-:W-:-:S03]  /*0be0*/  @P2 IMAD R18, R17, UR12, R20 ;  /* 0x0000000c11122c24 */ /* 0x000fc6000f8e0214 */
[C---:B------:R-:W-:Y:S02]  /*0bf0*/  @P3 IMAD R19, R17.reuse, UR12, R22 ;  /* 0x0000000c11133c24 */ /* 0x040fe4000f8e0216 */
[----:B------:R-:W-:Y:S02]  /*0c00*/  @P4 IMAD R12, R17, UR12, R12 ;  /* 0x0000000c110c4c24 */ /* 0x000fe4000f8e020c */
[----:B------:R-:W2:Y:S08]  /*0c10*/  @P1 LDC.64 R8, c[0x0][0x380] ;  /* 0x0000e000ff081b82 */ /* 0x000eb00000000a00 */
[----:B------:R-:W3:Y:S01]  /*0c20*/  @P3 LDC R26, c[0x0][0x398] ;  /* 0x0000e600ff1a3b82 */ /* 0x000ee20000000800 */
[----:B0-----:R-:W-:-:S07]  /*0c30*/  @P1 IMAD R13, R13, R24, UR4 ;  /* 0x000000040d0d1e24 */ /* 0x001fce000f8e0218 */
[----:B------:R-:W0:Y:S01]  /*0c40*/  @P2 LDC.64 R2, c[0x0][0x380] ;  /* 0x0000e000ff022b82 */ /* 0x000e220000000a00 */
[----:B-1----:R-:W-:-:S07]  /*0c50*/  @P2 IMAD R18, R18, R21, UR4 ;  /* 0x0000000412122e24 */ /* 0x002fce000f8e0215 */
[----:B------:R-:W1:Y:S01]  /*0c60*/  @P4 LDC R11, c[0x0][0x398] ;  /* 0x0000e600ff0b4b82 */ /* 0x000e620000000800 */
[----:B--2---:R-:W-:-:S04]  /*0c70*/  @P1 IADD3 R8, P5, PT, R13, R8, RZ ;  /* 0x000000080d081210 */ /* 0x004fc80007fbe0ff */
[----:B------:R-:W-:-:S03]  /*0c80*/  @P1 LEA.HI.X.SX32 R9, R13, R9, 0x1, P5 ;  /* 0x000000090d091211 */ /* 0x000fc600028f0eff */
[----:B------:R-:W2:Y:S01]  /*0c90*/  @P3 LDC.64 R4, c[0x0][0x380] ;  /* 0x0000e000ff043b82 */ /* 0x000ea20000000a00 */
[----:B---3--:R-:W-:Y:S01]  /*0ca0*/  @P3 IMAD R19, R19, R26, UR4 ;  /* 0x0000000413133e24 */ /* 0x008fe2000f8e021a */
[----:B------:R3:W4:Y:S06]  /*0cb0*/  @P1 LDG.E.U8 R8, desc[UR10][R8.64] ;  /* 0x0000000a08081981 */ /* 0x00072c000c1e1100 */
[----:B------:R-:W5:Y:S01]  /*0cc0*/  @P4 LDC.64 R6, c[0x0][0x380] ;  /* 0x0000e000ff064b82 */ /* 0x000f620000000a00 */
[----:B0-----:R-:W-:-:S04]  /*0cd0*/  @P2 IADD3 R2, P5, PT, R18, R2, RZ ;  /* 0x0000000212022210 */ /* 0x001fc80007fbe0ff */
[----:B------:R-:W-:Y:S01]  /*0ce0*/  @P2 LEA.HI.X.SX32 R3, R18, R3, 0x1, P5 ;  /* 0x0000000312032211 */ /* 0x000fe200028f0eff */
[----:B-1----:R-:W-:-:S04]  /*0cf0*/  @P4 IMAD R11, R12, R11, UR4 ;  /* 0x000000040c0b4e24 */ /* 0x002fc8000f8e020b */
[----:B------:R-:W4:Y:S01]  /*0d00*/  @P2 LDG.E.U8 R2, desc[UR10][R2.64] ;  /* 0x0000000a02022981 */ /* 0x000f22000c1e1100 */
[----:B--2---:R-:W-:-:S04]  /*0d10*/  @P3 IADD3 R4, P6, PT, R19, R4, RZ ;  /* 0x0000000413043210 */ /* 0x004fc80007fde0ff */
[----:B------:R-:W-:Y:S02]  /*0d20*/  @P3 LEA.HI.X.SX32 R5, R19, R5, 0x1, P6 ;  /* 0x0000000513053211 */ /* 0x000fe400030f0eff */
[----:B-----5:R-:W-:-:S03]  /*0d30*/  @P4 IADD3 R6, P5, PT, R11, R6, RZ ;  /* 0x000000060b064210 */ /* 0x020fc60007fbe0ff */
[----:B------:R-:W2:Y:S01]  /*0d40*/  @P3 LDG.E.U8 R4, desc[UR10][R4.64] ;  /* 0x0000000a04043981 */ /* 0x000ea2000c1e1100 */
[----:B------:R-:W-:-:S05]  /*0d50*/  @P4 LEA.HI.X.SX32 R7, R11, R7, 0x1, P5 ;  /* 0x000000070b074211 */ /* 0x000fca00028f0eff */
[----:B------:R-:W5:Y:S01]  /*0d60*/  @P4 LDG.E.U8 R6, desc[UR10][R6.64] ;  /* 0x0000000a06064981 */ /* 0x000f62000c1e1100 */
[----:B------:R-:W-:-:S04]  /*0d70*/  VIADD R11, R10, UR7 ;  /* 0x000000070a0b7c36 */ /* 0x000fc80008000000 */
[C---:B------:R-:W-:Y:S02]  /*0d80*/  @P1 IMAD.SHL.U32 R12, R11.reuse, 0x4, RZ ;  /* 0x000000040b0c1824 */ /* 0x040fe400078e00ff */
[----:B------:R-:W-:Y:S02]  /*0d90*/  IMAD.SHL.U32 R18, R11, 0x4, RZ ;  /* 0x000000040b127824 */ /* 0x000fe400078e00ff */
[----:B------:R-:W0:Y:S08]  /*0da0*/  @P1 LDC R11, c[0x3][R12] ;  /* 0x00c000000c0b1b82 */ /* 0x000e300000000800 */
[----:B---3--:R-:W1:Y:S08]  /*0db0*/  @P2 LDC R9, c[0x3][R18+0x4] ;  /* 0x00c0010012092b82 */ /* 0x008e700000000800 */
[----:B------:R-:W3:Y:S08]  /*0dc0*/  @P3 LDC R13, c[0x3][R18+0x8] ;  /* 0x00c00200120d3b82 */ /* 0x000ef00000000800 */
[----:B------:R-:W5:Y:S01]  /*0dd0*/  @P4 LDC R19, c[0x3][R18+0xc] ;  /* 0x00c0030012134b82 */ /* 0x000f620000000800 */
[----:B------:R-:W-:Y:S01]  /*0de0*/  VIADD R10, R10, 0x4 ;  /* 0x000000040a0a7836 */ /* 0x000fe20000000000 */
[----:B----4-:R-:W-:-:S05]  /*0df0*/  @P1 I2FP.F32.U32 R8, R8 ;  /* 0x0000000800081245 */ /* 0x010fca0000201000 */
[----:B0-----:R-:W-:Y:S01]  /*0e00*/  @P1 FFMA R0, R11, R8, R0 ;  /* 0x000000080b001223 */ /* 0x001fe20000000000 */
[----:B------:R-:W-:-:S05]  /*0e10*/  @P2 I2FP.F32.U32 R2, R2 ;  /* 0x0000000200022245 */ /* 0x000fca0000201000 */
[----:B-1----:R-:W-:Y:S01]  /*0e20*/  @P2 FFMA R0, R9, R2, R0 ;  /* 0x0000000209002223 */ /* 0x002fe20000000000 */
[----:B--2---:R-:W-:-:S05]  /*0e30*/  @P3 I2FP.F32.U32 R4, R4 ;  /* 0x0000000400043245 */ /* 0x004fca0000201000 */
[----:B---3--:R-:W-:Y:S01]  /*0e40*/  @P3 FFMA R0, R13, R4, R0 ;  /* 0x000000040d003223 */ /* 0x008fe20000000000 */
[----:B-----5:R-:W-:-:S05]  /*0e50*/  @P4 I2FP.F32.U32 R6, R6 ;  /* 0x0000000600064245 */ /* 0x020fca0000201000 */
[----:B------:R-:W-:-:S07]  /*0e60*/  @P4 FFMA R0, R19, R6, R0 ;  /* 0x0000000613004223 */ /* 0x000fce0000000000 */
.L_x_4:
[----:B------:R-:W-:Y:S05]  /*0e70*/  BRA.U !UP2, `(.L_x_3) ;  /* 0x000000010aec7547 */ /* 0x000fea000b800000 */
[----:B------:R-:W0:Y:S01]  /*0e80*/  LDCU UR12, c[0x0][0x39c] ;  /* 0x00007380ff0c77ac */ /* 0x000e220008000800 */
[----:B------:R-:W-:Y:S02]  /*0e90*/  UISETP.NE.AND UP2, UPT, UR9, 0x1, UPT ;  /* 0x000000010900788c */ /* 0x000fe4000bf45270 */
[----:B0-----:R-:W-:-:S07]  /*0ea0*/  ULOP3.LUT UP3, URZ, UR12, 0x1, URZ, 0xc0, !UPT ;  /* 0x000000010cff7892 */ /* 0x001fce000f86c0ff */
[----:B------:R-:W-:Y:S05]  /*0eb0*/  BRA.U !UP2, `(.L_x_5) ;  /* 0x000000010a887547 */ /* 0x000fea000b800000 */
[----:B------:R-:W0:Y:S01]  /*0ec0*/  LDCU UR12, c[0x0][0x390] ;  /* 0x00007200ff0c77ac */ /* 0x000e220008000800 */
[----:B------:R-:W-:-:S04]  /*0ed0*/  IMAD.IADD R6, R15, 0x1, R10 ;  /* 0x000000010f067824 */ /* 0x000fc800078e020a */
[C---:B------:R-:W-:Y:S01]  /*0ee0*/  VIADD R8, R6.reuse, 0x1 ;  /* 0x0000000106087836 */ /* 0x040fe20000000000 */
[----:B0-----:R-:W-:-:S04]  /*0ef0*/  ISETP.GE.AND P1, PT, R6, UR12, PT ;  /* 0x0000000c06007c0c */ /* 0x001fc8000bf26270 */
[----:B------:R-:W-:Y:S02]  /*0f00*/  ISETP.GE.AND P2, PT, R8, UR12, PT ;  /* 0x0000000c08007c0c */ /* 0x000fe4000bf46270 */
[----:B------:R-:W-:Y:S02]  /*0f10*/  ISETP.GT.AND P1, PT, R6, -0x1, !P1 ;  /* 0xffffffff0600780c */ /* 0x000fe40004f24270 */
[----:B------:R-:W-:Y:S02]  /*0f20*/  ISETP.GT.AND P2, PT, R8, -0x1, !P2 ;  /* 0xffffffff0800780c */ /* 0x000fe40005744270 */
[----:B------:R-:W-:Y:S02]  /*0f30*/  PLOP3.LUT P1, PT, P1, P0, PT, 0x80, 0x8 ;  /* 0x000000000008781c */ /* 0x000fe40000f21070 */
[----:B------:R-:W-:-:S11]  /*0f40*/  PLOP3.LUT P2, PT, P2, P0, PT, 0x80, 0x8 ;  /* 0x000000000008781c */ /* 0x000fd60001741070 */
[----:B------:R-:W0:Y:S01]  /*0f50*/  @P1 LDC R7, c[0x0][0x398] ;  /* 0x0000e600ff071b82 */ /* 0x000e220000000800 */
[----:B------:R-:W-:-:S07]  /*0f60*/  @P1 IMAD R6, R17, UR12, R6 ;  /* 0x0000000c11061c24 */ /* 0x000fce000f8e0206 */
[----:B------:R-:W1:Y:S08]  /*0f70*/  @P2 LDC R12, c[0x0][0x398] ;  /* 0x0000e600ff0c2b82 */ /* 0x000e700000000800 */
[----:B------:R-:W2:Y:S08]  /*0f80*/  @P1 LDC.64 R4, c[0x0][0x380] ;  /* 0x0000e000ff041b82 */ /* 0x000eb00000000a00 */
[----:B------:R-:W3:Y:S01]  /*0f90*/  @P2 LDC.64 R2, c[0x0][0x380] ;  /* 0x0000e000ff022b82 */ /* 0x000ee20000000a00 */
[----:B0-----:R-:W-:-:S02]  /*0fa0*/  @P1 IMAD R6, R6, R7, UR4 ;  /* 0x0000000406061e24 */ /* 0x001fc4000f8e0207 */
[----:B------:R-:W-:-:S04]  /*0fb0*/  @P2 IMAD R7, R17, UR12, R8 ;  /* 0x0000000c11072c24 */ /* 0x000fc8000f8e0208 */
[----:B-1----:R-:W-:Y:S01]  /*0fc0*/  @P2 IMAD R7, R7, R12, UR4 ;  /* 0x0000000407072e24 */ /* 0x002fe2000f8e020c */
[----:B--2---:R-:W-:-:S04]  /*0fd0*/  @P1 IADD3 R4, P3, PT, R6, R4, RZ ;  /* 0x0000000406041210 */ /* 0x004fc80007f7e0ff */
[----:B------:R-:W-:Y:S02]  /*0fe0*/  @P1 LEA.HI.X.SX32 R5, R6, R5, 0x1, P3 ;  /* 0x0000000506051211 */ /* 0x000fe400018f0eff */
[----:B---3--:R-:W-:-:S03]  /*0ff0*/  @P2 IADD3 R2, P3, PT, R7, R2, RZ ;  /* 0x0000000207022210 */ /* 0x008fc60007f7e0ff */
[----:B------:R-:W2:Y:S01]  /*1000*/  @P1 LDG.E.U8 R4, desc[UR10][R4.64] ;  /* 0x0000000a04041981 */ /* 0x000ea2000c1e1100 */
[----:B------:R-:W-:-:S05]  /*1010*/  @P2 LEA.HI.X.SX32 R3, R7, R3, 0x1, P3 ;  /* 0x0000000307032211 */ /* 0x000fca00018f0eff */
[----:B------:R-:W3:Y:S01]  /*1020*/  @P2 LDG.E.U8 R2, desc[UR10][R2.64] ;  /* 0x0000000a02022981 */ /* 0x000ee2000c1e1100 */
[----:B------:R-:W-:-:S04]  /*1030*/  @P1 VIADD R6, R10, UR7 ;  /* 0x000000070a061c36 */ /* 0x000fc80008000000 */
[----:B------:R-:W-:Y:S02]  /*1040*/  @P1 IMAD.SHL.U32 R8, R6, 0x4, RZ ;  /* 0x0000000406081824 */ /* 0x000fe400078e00ff */
[----:B------:R-:W-:Y:S02]  /*1050*/  @P2 VIADD R6, R10, UR7 ;  /* 0x000000070a062c36 */ /* 0x000fe40008000000 */
[----:B------:R-:W0:Y:S02]  /*1060*/  @P1 LDC R11, c[0x3][R8] ;  /* 0x00c00000080b1b82 */ /* 0x000e240000000800 */
[----:B------:R-:W-:-:S06]  /*1070*/  @P2 IMAD.SHL.U32 R9, R6, 0x4, RZ ;  /* 0x0000000406092824 */ /* 0x000fcc00078e00ff */
[----:B------:R-:W1:Y:S01]  /*1080*/  @P2 LDC R9, c[0x3][R9+0x4] ;  /* 0x00c0010009092b82 */ /* 0x000e620000000800 */
[----:B------:R-:W-:Y:S01]  /*1090*/  VIADD R10, R10, 0x2 ;  /* 0x000000020a0a7836 */ /* 0x000fe20000000000 */
[----:B--2---:R-:W-:-:S05]  /*10a0*/  @P1 I2FP.F32.U32 R7, R4 ;  /* 0x0000000400071245 */ /* 0x004fca0000201000 */
[----:B0-----:R-:W-:Y:S01]  /*10b0*/  @P1 FFMA R0, R11, R7, R0 ;  /* 0x000000070b001223 */ /* 0x001fe20000000000 */
[----:B---3--:R-:W-:-:S05]  /*10c0*/  @P2 I2FP.F32.U32 R6, R2 ;  /* 0x0000000200062245 */ /* 0x008fca0000201000 */
[----:B-1----:R-:W-:-:S07]  /*10d0*/  @P2 FFMA R0, R9, R6, R0 ;  /* 0x0000000609002223 */ /* 0x002fce0000000000 */
.L_x_5:
[----:B------:R-:W-:Y:S05]  /*10e0*/  BRA.U !UP3, `(.L_x_3) ;  /* 0x000000010b507547 */ /* 0x000fea000b800000 */
[----:B------:R-:W0:Y:S01]  /*10f0*/  LDCU UR12, c[0x0][0x390] ;  /* 0x00007200ff0c77ac */ /* 0x000e220008000800 */
[----:B------:R-:W-:Y:S01]  /*1100*/  IMAD.IADD R2, R15, 0x1, R10 ;  /* 0x000000010f027824 */ /* 0x000fe200078e020a */
[----:B------:R-:W-:Y:S04]  /*1110*/  BSSY.RECONVERGENT B0, `(.L_x_3) ;  /* 0x0000011000007945 */ /* 0x000fe80003800200 */
[----:B0-----:R-:W-:-:S04]  /*1120*/  ISETP.GE.AND P1, PT, R2, UR12, PT ;  /* 0x0000000c02007c0c */ /* 0x001fc8000bf26270 */
[----:B------:R-:W-:-:S04]  /*1130*/  ISETP.GT.AND P1, PT, R2, -0x1, !P1 ;  /* 0xffffffff0200780c */ /* 0x000fc80004f24270 */
[----:B------:R-:W-:-:S13]  /*1140*/  PLOP3.LUT P1, PT, P1, P0, PT, 0x80, 0x8 ;  /* 0x000000000008781c */ /* 0x000fda0000f21070 */
[----:B------:R-:W-:Y:S05]  /*1150*/  @!P1 BRA `(.L_x_6) ;  /* 0x0000000000309947 */ /* 0x000fea0003800000 */
[----:B------:R-:W0:Y:S01]  /*1160*/  LDC R4, c[0x0][0x398] ;  /* 0x0000e600ff047b82 */ /* 0x000e220000000800 */
[----:B------:R-:W1:Y:S01]  /*1170*/  LDCU.64 UR14, c[0x0][0x380] ;  /* 0x00007000ff0e77ac */ /* 0x000e620008000a00 */
[----:B------:R-:W-:-:S04]  /*1180*/  IMAD R17, R17, UR12, R2 ;  /* 0x0000000c11117c24 */ /* 0x000fc8000f8e0202 */
[----:B0-----:R-:W-:-:S05]  /*1190*/  IMAD R17, R17, R4, UR4 ;  /* 0x0000000411117e24 */ /* 0x001fca000f8e0204 */
[----:B-1----:R-:W-:-:S04]  /*11a0*/  IADD3 R2, P0, PT, R17, UR14, RZ ;  /* 0x0000000e11027c10 */ /* 0x002fc8000ff1e0ff */
[----:B------:R-:W-:-:S05]  /*11b0*/  LEA.HI.X.SX32 R3, R17, UR15, 0x1, P0 ;  /* 0x0000000f11037c11 */ /* 0x000fca00080f0eff */
[----:B------:R-:W2:Y:S01]  /*11c0*/  LDG.E.U8 R2, desc[UR10][R2.64] ;  /* 0x0000000a02027981 */ /* 0x000ea2000c1e1100 */
[----:B------:R-:W-:-:S04]  /*11d0*/  VIADD R10, R10, UR7 ;  /* 0x000000070a0a7c36 */ /* 0x000fc80008000000 */
[----:B------:R-:W-:-:S04]  /*11e0*/  IMAD.SHL.U32 R10, R10, 0x4, RZ ;  /* 0x000000040a0a7824 */ /* 0x000fc800078e00ff */
[----:B------:R-:W0:Y:S01]  /*11f0*/  LDC R5, c[0x3][R10] ;  /* 0x00c000000a057b82 */ /* 0x000e220000000800 */
[----:B--2---:R-:W-:-:S05]  /*1200*/  I2FP.F32.U32 R4, R2 ;  /* 0x0000000200047245 */ /* 0x004fca0000201000 */
[----:B0-----:R-:W-:-:S07]  /*1210*/  FFMA R0, R5, R4, R0 ;  /* 0x0000000405007223 */ /* 0x001fce0000000000 */
.L_x_6:
[----:B------:R-:W-:Y:S05]  /*1220*/  BSYNC.RECONVERGENT B0 ;  /* 0x0000000000007941 */ /* 0x000fea0003800200 */
.L_x_3:
[----:B------:R-:W-:Y:S05]  /*1230*/  BRA.U UP0, `(.L_x_7) ;  /* 0xffffffed00f07547 */ /* 0x000fea000b83ffff */
[----:B------:R-:W0:Y:S01]  /*1240*/  LDC R7, c[0x0][0x398] ;  /* 0x0000e600ff077b82 */ /* 0x000e220000000800 */
[----:B------:R-:W1:Y:S01]  /*1250*/  LDCU.64 UR12, c[0x0][0x388] ;  /* 0x00007100ff0c77ac */ /* 0x000e620008000a00 */
[----:B------:R-:W-:Y:S01]  /*1260*/  FMNMX R0, RZ, R0, !PT ;  /* 0x00000000ff007209 */ /* 0x000fe20007800000 */
[----:B------:R-:W-:-:S03]  /*1270*/  UIADD3 UR7, UPT, UPT, UR4, 0x1, URZ ;  /* 0x0000000104077890 */ /* 0x000fc6000fffe0ff */
[----:B------:R-:W-:-:S04]  /*1280*/  FMNMX R0, R0, 255, PT ;  /* 0x437f000000007809 */ /* 0x000fc80003800000 */
[----:B------:R-:W2:Y:S01]  /*1290*/  F2I.U32.TRUNC.NTZ R5, R0 ;  /* 0x0000000000057305 */ /* 0x000ea2000020f000 */
[----:B0-----:R-:W-:-:S05]  /*12a0*/  IMAD R3, R14, R7, UR4 ;  /* 0x000000040e037e24 */ /* 0x001fca000f8e0207 */
[----:B-1----:R-:W-:-:S04]  /*12b0*/  IADD3 R2, P0, PT, R3, UR12, RZ ;  /* 0x0000000c03027c10 */ /* 0x002fc8000ff1e0ff */
[----:B------:R-:W-:Y:S02]  /*12c0*/  LEA.HI.X.SX32 R3, R3, UR13, 0x1, P0 ;  /* 0x0000000d03037c11 */ /* 0x000fe400080f0eff */
[----:B------:R-:W-:-:S03]  /*12d0*/  ISETP.NE.AND P0, PT, R7, UR7, PT ;  /* 0x0000000707007c0c */ /* 0x000fc6000bf05270 */
[----:B--2---:R0:W-:Y:S10]  /*12e0*/  STG.E.U8 desc[UR10][R2.64], R5 ;  /* 0x0000000502007986 */ /* 0x0041f4000c10110a */
[----:B------:R-:W-:Y:S05]  /*12f0*/  @!P0 EXIT ;  /* 0x000000000000894d */ /* 0x000fea0003800000 */
[----:B------:R-:W-:Y:S01]  /*1300*/  UMOV UR4, UR7 ;  /* 0x0000000700047c82 */ /* 0x000fe20008000000 */
[----:B------:R-:W-:Y:S05]  /*1310*/  BRA `(.L_x_8) ;  /* 0xffffffec00b07947 */ /* 0x000fea000383ffff */
.L_x_0:
[C---:B------:R-:W-:Y:S01]  /*1320*/  ISETP.GE.U32.AND P0, PT, R7.reuse, 0x8, PT ;  /* 0x000000080700780c */ /* 0x040fe20003f06070 */
[----:B------:R-:W-:Y:S01]  /*1330*/  IMAD.MOV.U32 R5, RZ, RZ, RZ ;  /* 0x000000ffff057224 */ /* 0x000fe200078e00ff */
[----:B------:R-:W-:-:S04]  /*1340*/  LOP3.LUT R0, R7, 0x7, RZ, 0xc0, !PT ;  /* 0x0000000707007812 */ /* 0x000fc800078ec0ff */
[----:B------:R-:W-:-:S07]  /*1350*/  ISETP.NE.AND P1, PT, R0, RZ, PT ;  /* 0x000000ff0000720c */ /* 0x000fce0003f25270 */
[----:B------:R-:W-:Y:S06]  /*1360*/  @!P0 BRA `(.L_x_9) ;  /* 0x0000000000448947 */ /* 0x000fec0003800000 */
[----:B------:R-:W-:Y:S01]  /*1370*/  LOP3.LUT R5, R7, 0x7ffffff8, RZ, 0xc0, !PT ;  /* 0x7ffffff807057812 */ /* 0x000fe200078ec0ff */
[----:B------:R-:W0:Y:S01]  /*1380*/  LDCU.64 UR6, c[0x0][0x388] ;  /* 0x00007100ff0677ac */ /* 0x000e220008000a00 */
[----:B------:R-:W-:-:S05]  /*1390*/  UMOV UR4, URZ ;  /* 0x000000ff00047c82 */ /* 0x000fca0008000000 */
.L_x_10:
[----:B------:R-:W-:Y:S01]  /*13a0*/  IMAD R2, R14, R7, UR4 ;  /* 0x000000040e027e24 */ /* 0x000fe2000f8e0207 */
[----:B------:R-:W-:-:S04]  /*13b0*/  UIADD3 UR4, UPT, UPT, UR4, 0x8, URZ ;  /* 0x0000000804047890 */ /* 0x000fc8000fffe0ff */
[----:B01----:R-:W-:-:S04]  /*13c0*/  IADD3 R8, P0, PT, R2, UR6, RZ ;  /* 0x0000000602087c10 */ /* 0x003fc8000ff1e0ff */
[----:B------:R-:W-:Y:S02]  /*13d0*/  LEA.HI.X.SX32 R9, R2, UR7, 0x1, P0 ;  /* 0x0000000702097c11 */ /* 0x000fe400080f0eff */
[----:B------:R-:W-:-:S03]  /*13e0*/  ISETP.NE.AND P0, PT, R5, UR4, PT ;  /* 0x0000000405007c0c */ /* 0x000fc6000bf05270 */
[----:B------:R1:W-:Y:S04]  /*13f0*/  STG.E.U8 desc[UR10][R8.64], RZ ;  /* 0x000000ff08007986 */ /* 0x0003e8000c10110a */
[----:B------:R1:W-:Y:S04]  /*1400*/  STG.E.U8 desc[UR10][R8.64+0x1], RZ ;  /* 0x000001ff08007986 */ /* 0x0003e8000c10110a */
[----:B------:R1:W-:Y:S04]  /*1410*/  STG.E.U8 desc[UR10][R8.64+0x2], RZ ;  /* 0x000002ff08007986 */ /* 0x0003e8000c10110a */
[----:B------:R1:W-:Y:S04]  /*1420*/  STG.E.U8 desc[UR10][R8.64+0x3], RZ ;  /* 0x000003ff08007986 */ /* 0x0003e8000c10110a */
[----:B------:R1:W-:Y:S04]  /*1430*/  STG.E.U8 desc[UR10][R8.64+0x4], RZ ;  /* 0x000004ff08007986 */ /* 0x0003e8000c10110a */
[----:B------:R1:W-:Y:S04]  /*1440*/  STG.E.U8 desc[UR10][R8.64+0x5], RZ ;  /* 0x000005ff08007986 */ /* 0x0003e8000c10110a */
[----:B------:R1:W-:Y:S04]  /*1450*/  STG.E.U8 desc[UR10][R8.64+0x6], RZ ;  /* 0x000006ff08007986 */ /* 0x0003e8000c10110a */
[----:B------:R1:W-:Y:S01]  /*1460*/  STG.E.U8 desc[UR10][R8.64+0x7], RZ ;  /* 0x000007ff08007986 */ /* 0x0003e2000c10110a */
[----:B------:R-:W-:Y:S05]  /*1470*/  @P0 BRA `(.L_x_10) ;  /* 0xfffffffc00c80947 */ /* 0x000fea000383ffff */
.L_x_9:
[----:B------:R-:W-:Y:S05]  /*1480*/  @!P1 EXIT ;  /* 0x000000000000994d */ /* 0x000fea0003800000 */
[----:B------:R-:W-:Y:S02]  /*1490*/  ISETP.GE.U32.AND P0, PT, R0, 0x4, PT ;  /* 0x000000040000780c */ /* 0x000fe40003f06070 */
[----:B------:R-:W-:-:S04]  /*14a0*/  LOP3.LUT R4, R7, 0x3, RZ, 0xc0, !PT ;  /* 0x0000000307047812 */ /* 0x000fc800078ec0ff */
[----:B------:R-:W-:-:S07]  /*14b0*/  ISETP.NE.AND P1, PT, R4, RZ, PT ;  /* 0x000000ff0400720c */ /* 0x000fce0003f25270 */
[----:B------:R-:W-:Y:S06]  /*14c0*/  @!P0 BRA `(.L_x_11) ;  /* 0x0000000000248947 */ /* 0x000fec0003800000 */
[----:B------:R-:W0:Y:S01]  /*14d0*/  LDCU.64 UR4, c[0x0][0x388] ;  /* 0x00007100ff0477ac */ /* 0x000e220008000a00 */
[----:B------:R-:W-:Y:S02]  /*14e0*/  IMAD R0, R14, R7, R5 ;  /* 0x000000070e007224 */ /* 0x000fe400078e0205 */
[----:B------:R-:W-:-:S03]  /*14f0*/  VIADD R5, R5, 0x4 ;  /* 0x0000000405057836 */ /* 0x000fc60000000000 */
[----:B0-----:R-:W-:-:S04]  /*1500*/  IADD3 R2, P0, PT, R0, UR4, RZ ;  /* 0x0000000400027c10 */ /* 0x001fc8000ff1e0ff */
[----:B------:R-:W-:-:S05]  /*1510*/  LEA.HI.X.SX32 R3, R0, UR5, 0x1, P0 ;  /* 0x0000000500037c11 */ /* 0x000fca00080f0eff */
[----:B------:R0:W-:Y:S04]  /*1520*/  STG.E.U8 desc[UR10][R2.64], RZ ;  /* 0x000000ff02007986 */ /* 0x0001e8000c10110a */
[----:B------:R0:W-:Y:S04]  /*1530*/  STG.E.U8 desc[UR10][R2.64+0x1], RZ ;  /* 0x000001ff02007986 */ /* 0x0001e8000c10110a */
[----:B------:R0:W-:Y:S04]  /*1540*/  STG.E.U8 desc[UR10][R2.64+0x2], RZ ;  /* 0x000002ff02007986 */ /* 0x0001e8000c10110a */
[----:B------:R0:W-:Y:S02]  /*1550*/  STG.E.U8 desc[UR10][R2.64+0x3], RZ ;  /* 0x000003ff02007986 */ /* 0x0001e4000c10110a */
.L_x_11:
[----:B------:R-:W-:Y:S05]  /*1560*/  @!P1 EXIT ;  /* 0x000000000000994d */ /* 0x000fea0003800000 */
[----:B------:R-:W-:Y:S02]  /*1570*/  ISETP.NE.AND P0, PT, R4, 0x1, PT ;  /* 0x000000010400780c */ /* 0x000fe40003f05270 */
[----:B------:R-:W-:-:S04]  /*1580*/  LOP3.LUT R0, R7, 0x1, RZ, 0xc0, !PT ;  /* 0x0000000107007812 */ /* 0x000fc800078ec0ff */
[----:B------:R-:W-:-:S07]  /*1590*/  ISETP.NE.U32.AND P1, PT, R0, 0x1, PT ;  /* 0x000000010000780c */ /* 0x000fce0003f25070 */
[----:B------:R-:W-:Y:S06]  /*15a0*/  @!P0 BRA `(.L_x_12) ;  /* 0x00000000001c8947 */ /* 0x000fec0003800000 */
[----:B------:R-:W0:Y:S01]  /*15b0*/  LDCU.64 UR4, c[0x0][0x388] ;  /* 0x00007100ff0477ac */ /* 0x000e220008000a00 */
[----:B------:R-:W-:Y:S02]  /*15c0*/  IMAD R0, R14, R7, R5 ;  /* 0x000000070e007224 */ /* 0x000fe400078e0205 */
[----:B------:R-:W-:-:S03]  /*15d0*/  VIADD R5, R5, 0x2 ;  /* 0x0000000205057836 */ /* 0x000fc60000000000 */
[----:B0-----:R-:W-:-:S04]  /*15e0*/  IADD3 R2, P0, PT, R0, UR4, RZ ;  /* 0x0000000400027c10 */ /* 0x001fc8000ff1e0ff */
[----:B------:R-:W-:-:S05]  /*15f0*/  LEA.HI.X.SX32 R3, R0, UR5, 0x1, P0 ;  /* 0x0000000500037c11 */ /* 0x000fca00080f0eff */
[----:B------:R2:W-:Y:S04]  /*1600*/  STG.E.U8 desc[UR10][R2.64], RZ ;  /* 0x000000ff02007986 */ /* 0x0005e8000c10110a */
[----:B------:R2:W-:Y:S02]  /*1610*/  STG.E.U8 desc[UR10][R2.64+0x1], RZ ;  /* 0x000001ff02007986 */ /* 0x0005e4000c10110a */
.L_x_12:
[----:B------:R-:W-:Y:S05]  /*1620*/  @P1 EXIT ;  /* 0x000000000000194d */ /* 0x000fea0003800000 */
[----:B------:R-:W0:Y:S01]  /*1630*/  LDCU.64 UR4, c[0x0][0x388] ;  /* 0x00007100ff0477ac */ /* 0x000e220008000a00 */
[----:B------:R-:W-:-:S05]  /*1640*/  IMAD R5, R14, R7, R5 ;  /* 0x000000070e057224 */ /* 0x000fca00078e0205 */
[----:B0-2---:R-:W-:-:S04]  /*1650*/  IADD3 R2, P0, PT, R5, UR4, RZ ;  /* 0x0000000405027c10 */ /* 0x005fc8000ff1e0ff */
[----:B------:R-:W-:-:S05]  /*1660*/  LEA.HI.X.SX32 R3, R5, UR5, 0x1, P0 ;  /* 0x0000000505037c11 */ /* 0x000fca00080f0eff */
[----:B------:R-:W-:Y:S01]  /*1670*/  STG.E.U8 desc[UR10][R2.64], RZ ;  /* 0x000000ff02007986 */ /* 0x000fe2000c10110a */
[----:B------:R-:W-:Y:S05]  /*1680*/  EXIT ;  /* 0x000000000000794d */ /* 0x000fea0003800000 */
.L_x_13:
[----:B------:R-:W-:-:S00]  /*1690*/  BRA `(.L_x_13) ;  /* 0xfffffffc00fc7947 */ /* 0x000fc0000383ffff */
[----:B------:R-:W-:-:S00]  /*16a0*/  NOP ;  /* 0x0000000000007918 */ /* 0x000fc00000000000 */
        /* <DEDUP_REMOVED lines=13> */
.L_x_14:


//--------------------- .nv.shared.reserved.0     --------------------------
	.section	.nv.shared.reserved.0,"aw",@nobits
	.weak		__nv_reservedSMEM_offset_0_alias
	.size		__nv_reservedSMEM_offset_0_alias, 0, 64
	.other		__nv_reservedSMEM_offset_0_alias,@"STO_CUDA_RESERVED_SHARED STV_DEFAULT"
__nv_reservedSMEM_offset_0_alias:
	.zero		0
	.zero		64


//--------------------- .nv.constant0._Z17convolution3D_RGBPhS_iiiii --------------------------
	.section	.nv.constant0._Z17convolution3D_RGBPhS_iiiii,"a",@progbits
	.sectionflags	@""
	.align	4
.nv.constant0._Z17convolution3D_RGBPhS_iiiii:
	.zero		932


//--------------------- SYMBOLS --------------------------

	.type		.nv.reservedSmem.offset0,@object
	.size		.nv.reservedSmem.offset0,0x4
